	.target	sm_100a

	.elftype	@"ET_EXEC"


//--------------------- .note.nv.tkinfo           --------------------------
	.section	.note.nv.tkinfo,"",@"SHT_NOTE"
	.sectionflags	@"SHF_NOTE_NV_TKINFO"
	.tkinfo
        /*0018*/ 	.word	0x00000002
        /*0030*/ 	.string	""
        /*0030*/ 	.string	"ptxas"
        /*0030*/ 	.string	"Cuda compilation tools, release 13.0, V13.0.88"
        /*0030*/ 	.string	"Build cuda_13.0.r13.0/compiler.36424714_0"
        /*0030*/ 	.string	"-arch sm_100a -m 64 "



//--------------------- .note.nv.cuinfo           --------------------------
	.section	.note.nv.cuinfo,"",@"SHT_NOTE"
	.sectionflags	@"SHF_NOTE_NV_CUINFO"
        /*0018*/ 	.short	0x0002
        /*001a*/ 	.short	0x0064
        /*001c*/ 	.short	0x0082
	.zero		2


//--------------------- .nv.info                  --------------------------
	.section	.nv.info,"",@"SHT_CUDA_INFO"
	.align	4


	//----- nvinfo : EIATTR_REGCOUNT
	.align		4
        /*0000*/ 	.byte	0x04, 0x2f
        /*0002*/ 	.short	(.L_19 - .L_18)
	.align		4
.L_18:
        /*0004*/ 	.word	index@(_ZN7cutlass13device_kernelINS_4gemm6kernel13GemmUniversalIN4cute5tupleIJiiiiEEENS1_10collective13CollectiveMmaINS1_35MainloopSm100TmaUmmaWarpSpecializedILi35ELi2ELi4ENS5_IJNS4_1CILi4EEESB_NSA_ILi1EEEEEEEENS5_IJNSA_ILi128EEENSA_ILi64EEENSA_ILi32EEEEEENS_10bfloat16_tENS5_IJlSC_lEEESJ_SK_NS4_8TiledMMAINS4_8MMA_AtomIJNS4_26SM100_MMA_F16BF16_2x1SM_SSISJ_SJ_fLi128ELi64ELNS4_4UMMA5MajorE0ELSP_0ELNSO_7ScaleInE0ELSQ_0EEEEEENS4_6LayoutINS5_IJSC_SC_SC_EEENS5_IJNSA_ILi0EEESV_SV_EEEEENS5_IJNS4_10UnderscoreESY_SY_EEEEENS4_28SM100_TMA_2SM_LOAD_MULTICASTENS4_14ComposedLayoutINS4_7SwizzleILi2ELi4ELi3EEENS4_18smem_ptr_flag_bitsILi16EEENST_INS5_IJNSA_ILi8EEESH_EEENS5_IJSH_SC_EEEEEEEvNS4_8identityES11_S1B_vS1C_EENS_8epilogue10collective18CollectiveEpilogueINS1E_23Sm100TmaWarpSpecializedILi3ELi2ELi16ELb1ELb0EEEJNS5_IJSG_SG_SH_EEENS5_IJNST_ISG_SC_EENST_INS5_IJNSA_ILi16EEENSA_ILi2EEEEEENS5_IJSC_SH_EEEEEEEESJ_SK_SJ_SK_NS1E_6fusion15FusionCallbacksIS1I_NS1R_17LinearCombinationISJ_fSJ_fLNS_15FloatRoundStyleE2EEES1J_S1Q_JEEENS4_5SM1004TMEM4LOAD26SM100_TMEM_LOAD_32dp32b16xENS4_13SM90_TMA_LOADENS12_INS13_ILi1ELi4ELi3EEES16_NST_INS5_IJS17_S1L_EEENS5_IJS1L_SC_EEEEEEENS4_39AutoVectorizingCopyWithAssumedAlignmentILi128EEENS4_14SM90_TMA_STOREES26_S28_S28_EEEvvEEEEvNT_6ParamsE)
        /*0008*/ 	.word	0x00000047


	//----- nvinfo : EIATTR_FRAME_SIZE
	.align		4
.L_19:
        /*000c*/ 	.byte	0x04, 0x11
        /*000e*/ 	.short	(.L_21 - .L_20)
	.align		4
.L_20:
        /*0010*/ 	.word	index@($__internal_2_$__cuda_sm10x_tcgen05_guardrail_trap_unallocated_columns_being_dealloced)
        /*0014*/ 	.word	0x00000000


	//----- nvinfo : EIATTR_FRAME_SIZE
	.align		4
.L_21:
        /*0018*/ 	.byte	0x04, 0x11
        /*001a*/ 	.short	(.L_23 - .L_22)
	.align		4
.L_22:
        /*001c*/ 	.word	index@($__internal_1_$__cuda_sm10x_tcgen05_guardrail_trap_phase_invalid_during_alloc)
        /*0020*/ 	.word	0x00000000


	//----- nvinfo : EIATTR_FRAME_SIZE
	.align		4
.L_23:
        /*0024*/ 	.byte	0x04, 0x11
        /*0026*/ 	.short	(.L_25 - .L_24)
	.align		4
.L_24:
        /*0028*/ 	.word	index@($__internal_0_$__cuda_sm10x_tcgen05_guardrail_trap_col_being_dealloced_not_returned_by_alloc)
        /*002c*/ 	.word	0x00000000


	//----- nvinfo : EIATTR_FRAME_SIZE
	.align		4
.L_25:
        /*0030*/ 	.byte	0x04, 0x11
        /*0032*/ 	.short	(.L_27 - .L_26)
	.align		4
.L_26:
        /*0034*/ 	.word	index@(_ZN7cutlass13device_kernelINS_4gemm6kernel13GemmUniversalIN4cute5tupleIJiiiiEEENS1_10collective13CollectiveMmaINS1_35MainloopSm100TmaUmmaWarpSpecializedILi35ELi2ELi4ENS5_IJNS4_1CILi4EEESB_NSA_ILi1EEEEEEEENS5_IJNSA_ILi128EEENSA_ILi64EEENSA_ILi32EEEEEENS_10bfloat16_tENS5_IJlSC_lEEESJ_SK_NS4_8TiledMMAINS4_8MMA_AtomIJNS4_26SM100_MMA_F16BF16_2x1SM_SSISJ_SJ_fLi128ELi64ELNS4_4UMMA5MajorE0ELSP_0ELNSO_7ScaleInE0ELSQ_0EEEEEENS4_6LayoutINS5_IJSC_SC_SC_EEENS5_IJNSA_ILi0EEESV_SV_EEEEENS5_IJNS4_10UnderscoreESY_SY_EEEEENS4_28SM100_TMA_2SM_LOAD_MULTICASTENS4_14ComposedLayoutINS4_7SwizzleILi2ELi4ELi3EEENS4_18smem_ptr_flag_bitsILi16EEENST_INS5_IJNSA_ILi8EEESH_EEENS5_IJSH_SC_EEEEEEEvNS4_8identityES11_S1B_vS1C_EENS_8epilogue10collective18CollectiveEpilogueINS1E_23Sm100TmaWarpSpecializedILi3ELi2ELi16ELb1ELb0EEEJNS5_IJSG_SG_SH_EEENS5_IJNST_ISG_SC_EENST_INS5_IJNSA_ILi16EEENSA_ILi2EEEEEENS5_IJSC_SH_EEEEEEEESJ_SK_SJ_SK_NS1E_6fusion15FusionCallbacksIS1I_NS1R_17LinearCombinationISJ_fSJ_fLNS_15FloatRoundStyleE2EEES1J_S1Q_JEEENS4_5SM1004TMEM4LOAD26SM100_TMEM_LOAD_32dp32b16xENS4_13SM90_TMA_LOADENS12_INS13_ILi1ELi4ELi3EEES16_NST_INS5_IJS17_S1L_EEENS5_IJS1L_SC_EEEEEEENS4_39AutoVectorizingCopyWithAssumedAlignmentILi128EEENS4_14SM90_TMA_STOREES26_S28_S28_EEEvvEEEEvNT_6ParamsE)
        /*0038*/ 	.word	0x00000000


	//----- nvinfo : EIATTR_MIN_STACK_SIZE
	.align		4
.L_27:
        /*003c*/ 	.byte	0x04, 0x12
        /*003e*/ 	.short	(.L_29 - .L_28)
	.align		4
.L_28:
        /*0040*/ 	.word	index@(_ZN7cutlass13device_kernelINS_4gemm6kernel13GemmUniversalIN4cute5tupleIJiiiiEEENS1_10collective13CollectiveMmaINS1_35MainloopSm100TmaUmmaWarpSpecializedILi35ELi2ELi4ENS5_IJNS4_1CILi4EEESB_NSA_ILi1EEEEEEEENS5_IJNSA_ILi128EEENSA_ILi64EEENSA_ILi32EEEEEENS_10bfloat16_tENS5_IJlSC_lEEESJ_SK_NS4_8TiledMMAINS4_8MMA_AtomIJNS4_26SM100_MMA_F16BF16_2x1SM_SSISJ_SJ_fLi128ELi64ELNS4_4UMMA5MajorE0ELSP_0ELNSO_7ScaleInE0ELSQ_0EEEEEENS4_6LayoutINS5_IJSC_SC_SC_EEENS5_IJNSA_ILi0EEESV_SV_EEEEENS5_IJNS4_10UnderscoreESY_SY_EEEEENS4_28SM100_TMA_2SM_LOAD_MULTICASTENS4_14ComposedLayoutINS4_7SwizzleILi2ELi4ELi3EEENS4_18smem_ptr_flag_bitsILi16EEENST_INS5_IJNSA_ILi8EEESH_EEENS5_IJSH_SC_EEEEEEEvNS4_8identityES11_S1B_vS1C_EENS_8epilogue10collective18CollectiveEpilogueINS1E_23Sm100TmaWarpSpecializedILi3ELi2ELi16ELb1ELb0EEEJNS5_IJSG_SG_SH_EEENS5_IJNST_ISG_SC_EENST_INS5_IJNSA_ILi16EEENSA_ILi2EEEEEENS5_IJSC_SH_EEEEEEEESJ_SK_SJ_SK_NS1E_6fusion15FusionCallbacksIS1I_NS1R_17LinearCombinationISJ_fSJ_fLNS_15FloatRoundStyleE2EEES1J_S1Q_JEEENS4_5SM1004TMEM4LOAD26SM100_TMEM_LOAD_32dp32b16xENS4_13SM90_TMA_LOADENS12_INS13_ILi1ELi4ELi3EEES16_NST_INS5_IJS17_S1L_EEENS5_IJS1L_SC_EEEEEEENS4_39AutoVectorizingCopyWithAssumedAlignmentILi128EEENS4_14SM90_TMA_STOREES26_S28_S28_EEEvvEEEEvNT_6ParamsE)
        /*0044*/ 	.word	0x00000000
.L_29:


//--------------------- .nv.compat                --------------------------
	.section	.nv.compat,"",@"SHT_CUDA_COMPAT_INFO"
	.align	4
        /*0000*/ 	.byte	0x02, 0x09, 0x01, 0x00, 0x02, 0x02, 0x02, 0x00, 0x02, 0x05, 0x05, 0x00, 0x03, 0x07, 0x01, 0x01
        /*0010*/ 	.byte	0x02, 0x03, 0x01, 0x00, 0x02, 0x06, 0x01, 0x00, 0x04, 0x0b, 0x08, 0x00, 0x09, 0x00, 0x00, 0x00
        /*0020*/ 	.byte	0x00, 0x00, 0x00, 0x00


//--------------------- .nv.info._ZN7cutlass13device_kernelINS_4gemm6kernel13GemmUniversalIN4cute5tupleIJiiiiEEENS1_10collective13CollectiveMmaINS1_35MainloopSm100TmaUmmaWarpSpecializedILi35ELi2ELi4ENS5_IJNS4_1CILi4EEESB_NSA_ILi1EEEEEEEENS5_IJNSA_ILi128EEENSA_ILi64EEENSA_ILi32EEEEEENS_10bfloat16_tENS5_IJlSC_lEEESJ_SK_NS4_8TiledMMAINS4_8MMA_AtomIJNS4_26SM100_MMA_F16BF16_2x1SM_SSISJ_SJ_fLi128ELi64ELNS4_4UMMA5MajorE0ELSP_0ELNSO_7ScaleInE0ELSQ_0EEEEEENS4_6LayoutINS5_IJSC_SC_SC_EEENS5_IJNSA_ILi0EEESV_SV_EEEEENS5_IJNS4_10UnderscoreESY_SY_EEEEENS4_28SM100_TMA_2SM_LOAD_MULTICASTENS4_14ComposedLayoutINS4_7SwizzleILi2ELi4ELi3EEENS4_18smem_ptr_flag_bitsILi16EEENST_INS5_IJNSA_ILi8EEESH_EEENS5_IJSH_SC_EEEEEEEvNS4_8identityES11_S1B_vS1C_EENS_8epilogue10collective18CollectiveEpilogueINS1E_23Sm100TmaWarpSpecializedILi3ELi2ELi16ELb1ELb0EEEJNS5_IJSG_SG_SH_EEENS5_IJNST_ISG_SC_EENST_INS5_IJNSA_ILi16EEENSA_ILi2EEEEEENS5_IJSC_SH_EEEEEEEESJ_SK_SJ_SK_NS1E_6fusion15FusionCallbacksIS1I_NS1R_17LinearCombinationISJ_fSJ_fLNS_15FloatRoundStyleE2EEES1J_S1Q_JEEENS4_5SM1004TMEM4LOAD26SM100_TMEM_LOAD_32dp32b16xENS4_13SM90_TMA_LOADENS12_INS13_ILi1ELi4ELi3EEES16_NST_INS5_IJS17_S1L_EEENS5_IJS1L_SC_EEEEEEENS4_39AutoVectorizingCopyWithAssumedAlignmentILi128EEENS4_14SM90_TMA_STOREES26_S28_S28_EEEvvEEEEvNT_6ParamsE --------------------------
	.section	.nv.info._ZN7cutlass13device_kernelINS_4gemm6kernel13GemmUniversalIN4cute5tupleIJiiiiEEENS1_10collective13CollectiveMmaINS1_35MainloopSm100TmaUmmaWarpSpecializedILi35ELi2ELi4ENS5_IJNS4_1CILi4EEESB_NSA_ILi1EEEEEEEENS5_IJNSA_ILi128EEENSA_ILi64EEENSA_ILi32EEEEEENS_10bfloat16_tENS5_IJlSC_lEEESJ_SK_NS4_8TiledMMAINS4_8MMA_AtomIJNS4_26SM100_MMA_F16BF16_2x1SM_SSISJ_SJ_fLi128ELi64ELNS4_4UMMA5MajorE0ELSP_0ELNSO_7ScaleInE0ELSQ_0EEEEEENS4_6LayoutINS5_IJSC_SC_SC_EEENS5_IJNSA_ILi0EEESV_SV_EEEEENS5_IJNS4_10UnderscoreESY_SY_EEEEENS4_28SM100_TMA_2SM_LOAD_MULTICASTENS4_14ComposedLayoutINS4_7SwizzleILi2ELi4ELi3EEENS4_18smem_ptr_flag_bitsILi16EEENST_INS5_IJNSA_ILi8EEESH_EEENS5_IJSH_SC_EEEEEEEvNS4_8identityES11_S1B_vS1C_EENS_8epilogue10collective18CollectiveEpilogueINS1E_23Sm100TmaWarpSpecializedILi3ELi2ELi16ELb1ELb0EEEJNS5_IJSG_SG_SH_EEENS5_IJNST_ISG_SC_EENST_INS5_IJNSA_ILi16EEENSA_ILi2EEEEEENS5_IJSC_SH_EEEEEEEESJ_SK_SJ_SK_NS1E_6fusion15FusionCallbacksIS1I_NS1R_17LinearCombinationISJ_fSJ_fLNS_15FloatRoundStyleE2EEES1J_S1Q_JEEENS4_5SM1004TMEM4LOAD26SM100_TMEM_LOAD_32dp32b16xENS4_13SM90_TMA_LOADENS12_INS13_ILi1ELi4ELi3EEES16_NST_INS5_IJS17_S1L_EEENS5_IJS1L_SC_EEEEEEENS4_39AutoVectorizingCopyWithAssumedAlignmentILi128EEENS4_14SM90_TMA_STOREES26_S28_S28_EEEvvEEEEvNT_6ParamsE,"",@"SHT_CUDA_INFO"
	.sectionflags	@""
	.align	4


	//----- nvinfo : EIATTR_CUDA_API_VERSION
	.align		4
        /*0000*/ 	.byte	0x04, 0x37
        /*0002*/ 	.short	(.L_31 - .L_30)
.L_30:
        /*0004*/ 	.word	0x00000082


	//----- nvinfo : EIATTR_KPARAM_INFO
	.align		4
.L_31:
        /*0008*/ 	.byte	0x04, 0x17
        /*000a*/ 	.short	(.L_33 - .L_32)
.L_32:
        /*000c*/ 	.word	0x00000000
        /*0010*/ 	.short	0x0000
        /*0012*/ 	.short	0x0000
        /*0014*/ 	.byte	0x00, 0xf0, 0x01, 0x20


	//----- nvinfo : EIATTR_AT_ENTRY_FRAGMENTS
	.align		4
.L_33:
        /*0018*/ 	.byte	0x04, 0x4f
        /*001a*/ 	.short	(.L_35 - .L_34)


	//   ....[0]....
.L_34:
        /*001c*/ 	.word	0x00000007


	//----- nvinfo : EIATTR_RESERVED_SMEM_USED
	.align		4
.L_35:
        /*0020*/ 	.byte	0x01, 0x41
	.zero		2


	//----- nvinfo : EIATTR_SPARSE_MMA_MASK
	.align		4
        /*0024*/ 	.byte	0x03, 0x50
        /*0026*/ 	.short	0x0000


	//----- nvinfo : EIATTR_TCGEN05_2CTA_USED
	.align		4
        /*0028*/ 	.byte	0x01, 0x52
	.zero		2


	//----- nvinfo : EIATTR_MAXREG_COUNT
	.align		4
        /*002c*/ 	.byte	0x03, 0x1b
        /*002e*/ 	.short	0x00ff


	//----- nvinfo : EIATTR_NUM_BARRIERS
	.align		4
        /*0030*/ 	.byte	0x02, 0x4c
        /*0032*/ 	.byte	0x07
	.zero		1


	//----- nvinfo : EIATTR_EXTERNS
	.align		4
        /*0034*/ 	.byte	0x04, 0x0f
        /*0036*/ 	.short	(.L_37 - .L_36)


	//   ....[0]....
	.align		4
.L_36:
        /*0038*/ 	.word	index@(__assertfail)


	//----- nvinfo : EIATTR_MERCURY_ISA_VERSION
	.align		4
.L_37:
        /*003c*/ 	.byte	0x03, 0x5f
        /*003e*/ 	.short	0x0101


	//----- nvinfo : EIATTR_INT_WARP_WIDE_INSTR_OFFSETS
	.align		4
        /*0040*/ 	.byte	0x04, 0x31
        /*0042*/ 	.short	(.L_39 - .L_38)


	//   ....[0]....
.L_38:
        /*0044*/ 	.word	0x000011c0


	//   ....[1]....
        /*0048*/ 	.word	0x00001280


	//   ....[2]....
        /*004c*/ 	.word	0x00005b30


	//   ....[3]....
        /*0050*/ 	.word	0x00005b60


	//   ....[4]....
        /*0054*/ 	.word	0x00005b80


	//   ....[5]....
        /*0058*/ 	.word	0x00006740


	//   ....[6]....
        /*005c*/ 	.word	0x00006800


	//   ....[7]....
        /*0060*/ 	.word	0x00006870


	//   ....[8]....
        /*0064*/ 	.word	0x000069a0


	//   ....[9]....
        /*0068*/ 	.word	0x00006ac0


	//   ....[10]....
        /*006c*/ 	.word	0x00006b00


	//----- nvinfo : EIATTR_COOP_GROUP_MASK_REGIDS
	.align		4
.L_39:
        /*0070*/ 	.byte	0x04, 0x29
        /*0072*/ 	.short	(.L_41 - .L_40)


	//   ....[0]....
.L_40:
        /*0074*/ 	.word	0xffffffff


	//   ....[1]....
        /*0078*/ 	.word	0xffffffff


	//   ....[2]....
        /*007c*/ 	.word	0xffffffff


	//   ....[3]....
        /*0080*/ 	.word	0xffffffff


	//   ....[4]....
        /*0084*/ 	.word	0xffffffff


	//   ....[5]....
        /*0088*/ 	.word	0xffffffff


	//   ....[6]....
        /*008c*/ 	.word	0xffffffff


	//   ....[7]....
        /*0090*/ 	.word	0xffffffff


	//   ....[8]....
        /*0094*/ 	.word	0xffffffff


	//   ....[9]....
        /*0098*/ 	.word	0xffffffff


	//   ....[10]....
        /*009c*/ 	.word	0xffffffff


	//   ....[11]....
        /*00a0*/ 	.word	0xffffffff


	//   ....[12]....
        /*00a4*/ 	.word	0xffffffff


	//   ....[13]....
        /*00a8*/ 	.word	0xffffffff


	//----- nvinfo : EIATTR_COOP_GROUP_INSTR_OFFSETS
	.align		4
.L_41:
        /*00ac*/ 	.byte	0x04, 0x28
        /*00ae*/ 	.short	(.L_43 - .L_42)


	//   ....[0]....
.L_42:
        /*00b0*/ 	.word	0x000000b0


	//   ....[1]....
        /*00b4*/ 	.word	0x00000510


	//   ....[2]....
        /*00b8*/ 	.word	0x00000af0


	//   ....[3]....
        /*00bc*/ 	.word	0x00000c70


	//   ....[4]....
        /*00c0*/ 	.word	0x00000d70


	//   ....[5]....
        /*00c4*/ 	.word	0x00000ee0


	//   ....[6]....
        /*00c8*/ 	.word	0x00001080


	//   ....[7]....
        /*00cc*/ 	.word	0x000012e0


	//   ....[8]....
        /*00d0*/ 	.word	0x00002990


	//   ....[9]....
        /*00d4*/ 	.word	0x000049f0


	//   ....[10]....
        /*00d8*/ 	.word	0x00004ec0


	//   ....[11]....
        /*00dc*/ 	.word	0x00004ef0


	//   ....[12]....
        /*00e0*/ 	.word	0x00005a30


	//   ....[13]....
        /*00e4*/ 	.word	0x00005c40


	//----- nvinfo : EIATTR_VRC_CTA_INIT_COUNT
	.align		4
.L_43:
        /*00e8*/ 	.byte	0x02, 0x4a
        /*00ea*/ 	.byte	0x80
	.zero		1


	//----- nvinfo : EIATTR_SYSCALL_OFFSETS
	.align		4
        /*00ec*/ 	.byte	0x04, 0x46
        /*00ee*/ 	.short	(.L_45 - .L_44)


	//   ....[0]....
.L_44:
        /*00f0*/ 	.word	0x000077c0


	//   ....[1]....
        /*00f4*/ 	.word	0x000078b0


	//   ....[2]....
        /*00f8*/ 	.word	0x00008060


	//   ....[3]....
        /*00fc*/ 	.word	0x000089f0


	//----- nvinfo : EIATTR_MBARRIER_INSTR_OFFSETS
	.align		4
.L_45:
        /*0100*/ 	.byte	0x04, 0x39
        /*0102*/ 	.short	(.L_47 - .L_46)


	//   ....[0]....
.L_46:
        /*0104*/ 	.word	0x00000670
        /*0108*/ 	.word	0x000000ff
        /*010c*/ 	.word	0x00000000
        /*0110*/ 	.short	0x0100
        /*0112*/ 	.byte	0x04
	.zero		1


	//   ....[1]....
        /*0114*/ 	.word	0x00000680
        /*0118*/ 	.word	0x000000ff
        /*011c*/ 	.word	0x00000118
        /*0120*/ 	.short	0x0100
        /*0122*/ 	.byte	0x04
	.zero		1


	//   ....[2]....
        /*0124*/ 	.word	0x00000690
        /*0128*/ 	.word	0x000000ff
        /*012c*/ 	.word	0x00000008
        /*0130*/ 	.short	0x0100
        /*0132*/ 	.byte	0x04
	.zero		1


	//   ....[3]....
        /*0134*/ 	.word	0x000006a0
        /*0138*/ 	.word	0x000000ff
        /*013c*/ 	.word	0x00000120
        /*0140*/ 	.short	0x0100
        /*0142*/ 	.byte	0x04
	.zero		1


	//   ....[4]....
        /*0144*/ 	.word	0x000006b0
        /*0148*/ 	.word	0x000000ff
        /*014c*/ 	.word	0x00000010
        /*0150*/ 	.short	0x0100
        /*0152*/ 	.byte	0x04
	.zero		1


	//   ....[5]....
        /*0154*/ 	.word	0x000006c0
        /*0158*/ 	.word	0x000000ff
        /*015c*/ 	.word	0x00000128
        /*0160*/ 	.short	0x0100
        /*0162*/ 	.byte	0x04
	.zero		1


	//   ....[6]....
        /*0164*/ 	.word	0x000006d0
        /*0168*/ 	.word	0x000000ff
        /*016c*/ 	.word	0x00000018
        /*0170*/ 	.short	0x0100
        /*0172*/ 	.byte	0x04
	.zero		1


	//   ....[7]....
        /*0174*/ 	.word	0x000006e0
        /*0178*/ 	.word	0x000000ff
        /*017c*/ 	.word	0x00000130
        /*0180*/ 	.short	0x0100
        /*0182*/ 	.byte	0x04
	.zero		1


	//   ....[8]....
        /*0184*/ 	.word	0x000006f0
        /*0188*/ 	.word	0x000000ff
        /*018c*/ 	.word	0x00000020
        /*0190*/ 	.short	0x0100
        /*0192*/ 	.byte	0x04
	.zero		1


	//   ....[9]....
        /*0194*/ 	.word	0x00000700
        /*0198*/ 	.word	0x000000ff
        /*019c*/ 	.word	0x00000138
        /*01a0*/ 	.short	0x0100
        /*01a2*/ 	.byte	0x04
	.zero		1


	//   ....[10]....
        /*01a4*/ 	.word	0x00000710
        /*01a8*/ 	.word	0x000000ff
        /*01ac*/ 	.word	0x00000028
        /*01b0*/ 	.short	0x0100
        /*01b2*/ 	.byte	0x04
	.zero		1


	//   ....[11]....
        /*01b4*/ 	.word	0x00000720
        /*01b8*/ 	.word	0x000000ff
        /*01bc*/ 	.word	0x00000140
        /*01c0*/ 	.short	0x0100
        /*01c2*/ 	.byte	0x04
	.zero		1


	//   ....[12]....
        /*01c4*/ 	.word	0x00000730
        /*01c8*/ 	.word	0x000000ff
        /*01cc*/ 	.word	0x00000030
        /*01d0*/ 	.short	0x0100
        /*01d2*/ 	.byte	0x04
	.zero		1


	//   ....[13]....
        /*01d4*/ 	.word	0x00000740
        /*01d8*/ 	.word	0x000000ff
        /*01dc*/ 	.word	0x00000148
        /*01e0*/ 	.short	0x0100
        /*01e2*/ 	.byte	0x04
	.zero		1


	//   ....[14]....
        /*01e4*/ 	.word	0x00000750
        /*01e8*/ 	.word	0x000000ff
        /*01ec*/ 	.word	0x00000038
        /*01f0*/ 	.short	0x0100
        /*01f2*/ 	.byte	0x04
	.zero		1


	//   ....[15]....
        /*01f4*/ 	.word	0x00000760
        /*01f8*/ 	.word	0x000000ff
        /*01fc*/ 	.word	0x00000150
        /*0200*/ 	.short	0x0100
        /*0202*/ 	.byte	0x04
	.zero		1


	//   ....[16]....
        /*0204*/ 	.word	0x00000770
        /*0208*/ 	.word	0x000000ff
        /*020c*/ 	.word	0x00000040
        /*0210*/ 	.short	0x0100
        /*0212*/ 	.byte	0x04
	.zero		1


	//   ....[17]....
        /*0214*/ 	.word	0x00000780
        /*0218*/ 	.word	0x000000ff
        /*021c*/ 	.word	0x00000158
        /*0220*/ 	.short	0x0100
        /*0222*/ 	.byte	0x04
	.zero		1


	//   ....[18]....
        /*0224*/ 	.word	0x00000790
        /*0228*/ 	.word	0x000000ff
        /*022c*/ 	.word	0x00000048
        /*0230*/ 	.short	0x0100
        /*0232*/ 	.byte	0x04
	.zero		1


	//   ....[19]....
        /*0234*/ 	.word	0x000007a0
        /*0238*/ 	.word	0x000000ff
        /*023c*/ 	.word	0x00000160
        /*0240*/ 	.short	0x0100
        /*0242*/ 	.byte	0x04
	.zero		1


	//   ....[20]....
        /*0244*/ 	.word	0x000007b0
        /*0248*/ 	.word	0x000000ff
        /*024c*/ 	.word	0x00000050
        /*0250*/ 	.short	0x0100
        /*0252*/ 	.byte	0x04
	.zero		1


	//   ....[21]....
        /*0254*/ 	.word	0x000007c0
        /*0258*/ 	.word	0x000000ff
        /*025c*/ 	.word	0x00000168
        /*0260*/ 	.short	0x0100
        /*0262*/ 	.byte	0x04
	.zero		1


	//   ....[22]....
        /*0264*/ 	.word	0x000007d0
        /*0268*/ 	.word	0x000000ff
        /*026c*/ 	.word	0x00000058
        /*0270*/ 	.short	0x0100
        /*0272*/ 	.byte	0x04
	.zero		1


	//   ....[23]....
        /*0274*/ 	.word	0x000007e0
        /*0278*/ 	.word	0x000000ff
        /*027c*/ 	.word	0x00000170
        /*0280*/ 	.short	0x0100
        /*0282*/ 	.byte	0x04
	.zero		1


	//   ....[24]....
        /*0284*/ 	.word	0x000007f0
        /*0288*/ 	.word	0x000000ff
        /*028c*/ 	.word	0x00000060
        /*0290*/ 	.short	0x0100
        /*0292*/ 	.byte	0x04
	.zero		1


	//   ....[25]....
        /*0294*/ 	.word	0x00000800
        /*0298*/ 	.word	0x000000ff
        /*029c*/ 	.word	0x00000178
        /*02a0*/ 	.short	0x0100
        /*02a2*/ 	.byte	0x04
	.zero		1


	//   ....[26]....
        /*02a4*/ 	.word	0x00000810
        /*02a8*/ 	.word	0x000000ff
        /*02ac*/ 	.word	0x00000068
        /*02b0*/ 	.short	0x0100
        /*02b2*/ 	.byte	0x04
	.zero		1


	//   ....[27]....
        /*02b4*/ 	.word	0x00000820
        /*02b8*/ 	.word	0x000000ff
        /*02bc*/ 	.word	0x00000180
        /*02c0*/ 	.short	0x0100
        /*02c2*/ 	.byte	0x04
	.zero		1


	//   ....[28]....
        /*02c4*/ 	.word	0x00000830
        /*02c8*/ 	.word	0x000000ff
        /*02cc*/ 	.word	0x00000070
        /*02d0*/ 	.short	0x0100
        /*02d2*/ 	.byte	0x04
	.zero		1


	//   ....[29]....
        /*02d4*/ 	.word	0x00000840
        /*02d8*/ 	.word	0x000000ff
        /*02dc*/ 	.word	0x00000188
        /*02e0*/ 	.short	0x0100
        /*02e2*/ 	.byte	0x04
	.zero		1


	//   ....[30]....
        /*02e4*/ 	.word	0x00000850
        /*02e8*/ 	.word	0x000000ff
        /*02ec*/ 	.word	0x00000078
        /*02f0*/ 	.short	0x0100
        /*02f2*/ 	.byte	0x04
	.zero		1


	//   ....[31]....
        /*02f4*/ 	.word	0x00000860
        /*02f8*/ 	.word	0x000000ff
        /*02fc*/ 	.word	0x00000190
        /*0300*/ 	.short	0x0100
        /*0302*/ 	.byte	0x04
	.zero		1


	//   ....[32]....
        /*0304*/ 	.word	0x00000870
        /*0308*/ 	.word	0x000000ff
        /*030c*/ 	.word	0x00000080
        /*0310*/ 	.short	0x0100
        /*0312*/ 	.byte	0x04
	.zero		1


	//   ....[33]....
        /*0314*/ 	.word	0x00000880
        /*0318*/ 	.word	0x000000ff
        /*031c*/ 	.word	0x00000198
        /*0320*/ 	.short	0x0100
        /*0322*/ 	.byte	0x04
	.zero		1


	//   ....[34]....
        /*0324*/ 	.word	0x00000890
        /*0328*/ 	.word	0x000000ff
        /*032c*/ 	.word	0x00000088
        /*0330*/ 	.short	0x0100
        /*0332*/ 	.byte	0x04
	.zero		1


	//   ....[35]....
        /*0334*/ 	.word	0x000008a0
        /*0338*/ 	.word	0x000000ff
        /*033c*/ 	.word	0x000001a0
        /*0340*/ 	.short	0x0100
        /*0342*/ 	.byte	0x04
	.zero		1


	//   ....[36]....
        /*0344*/ 	.word	0x000008b0
        /*0348*/ 	.word	0x000000ff
        /*034c*/ 	.word	0x00000090
        /*0350*/ 	.short	0x0100
        /*0352*/ 	.byte	0x04
	.zero		1


	//   ....[37]....
        /*0354*/ 	.word	0x000008c0
        /*0358*/ 	.word	0x000000ff
        /*035c*/ 	.word	0x000001a8
        /*0360*/ 	.short	0x0100
        /*0362*/ 	.byte	0x04
	.zero		1


	//   ....[38]....
        /*0364*/ 	.word	0x000008d0
        /*0368*/ 	.word	0x000000ff
        /*036c*/ 	.word	0x00000098
        /*0370*/ 	.short	0x0100
        /*0372*/ 	.byte	0x04
	.zero		1


	//   ....[39]....
        /*0374*/ 	.word	0x000008e0
        /*0378*/ 	.word	0x000000ff
        /*037c*/ 	.word	0x000001b0
        /*0380*/ 	.short	0x0100
        /*0382*/ 	.byte	0x04
	.zero		1


	//   ....[40]....
        /*0384*/ 	.word	0x000008f0
        /*0388*/ 	.word	0x000000ff
        /*038c*/ 	.word	0x000000a0
        /*0390*/ 	.short	0x0100
        /*0392*/ 	.byte	0x04
	.zero		1


	//   ....[41]....
        /*0394*/ 	.word	0x00000900
        /*0398*/ 	.word	0x000000ff
        /*039c*/ 	.word	0x000001b8
        /*03a0*/ 	.short	0x0100
        /*03a2*/ 	.byte	0x04
	.zero		1


	//   ....[42]....
        /*03a4*/ 	.word	0x00000910
        /*03a8*/ 	.word	0x000000ff
        /*03ac*/ 	.word	0x000000a8
        /*03b0*/ 	.short	0x0100
        /*03b2*/ 	.byte	0x04
	.zero		1


	//   ....[43]....
        /*03b4*/ 	.word	0x00000920
        /*03b8*/ 	.word	0x000000ff
        /*03bc*/ 	.word	0x000001c0
        /*03c0*/ 	.short	0x0100
        /*03c2*/ 	.byte	0x04
	.zero		1


	//   ....[44]....
        /*03c4*/ 	.word	0x00000930
        /*03c8*/ 	.word	0x000000ff
        /*03cc*/ 	.word	0x000000b0
        /*03d0*/ 	.short	0x0100
        /*03d2*/ 	.byte	0x04
	.zero		1


	//   ....[45]....
        /*03d4*/ 	.word	0x00000940
        /*03d8*/ 	.word	0x000000ff
        /*03dc*/ 	.word	0x000001c8
        /*03e0*/ 	.short	0x0100
        /*03e2*/ 	.byte	0x04
	.zero		1


	//   ....[46]....
        /*03e4*/ 	.word	0x00000950
        /*03e8*/ 	.word	0x000000ff
        /*03ec*/ 	.word	0x000000b8
        /*03f0*/ 	.short	0x0100
        /*03f2*/ 	.byte	0x04
	.zero		1


	//   ....[47]....
        /*03f4*/ 	.word	0x00000960
        /*03f8*/ 	.word	0x000000ff
        /*03fc*/ 	.word	0x000001d0
        /*0400*/ 	.short	0x0100
        /*0402*/ 	.byte	0x04
	.zero		1


	//   ....[48]....
        /*0404*/ 	.word	0x00000970
        /*0408*/ 	.word	0x000000ff
        /*040c*/ 	.word	0x000000c0
        /*0410*/ 	.short	0x0100
        /*0412*/ 	.byte	0x04
	.zero		1


	//   ....[49]....
        /*0414*/ 	.word	0x00000980
        /*0418*/ 	.word	0x000000ff
        /*041c*/ 	.word	0x000001d8
        /*0420*/ 	.short	0x0100
        /*0422*/ 	.byte	0x04
	.zero		1


	//   ....[50]....
        /*0424*/ 	.word	0x00000990
        /*0428*/ 	.word	0x000000ff
        /*042c*/ 	.word	0x000000c8
        /*0430*/ 	.short	0x0100
        /*0432*/ 	.byte	0x04
	.zero		1


	//   ....[51]....
        /*0434*/ 	.word	0x000009a0
        /*0438*/ 	.word	0x000000ff
        /*043c*/ 	.word	0x000001e0
        /*0440*/ 	.short	0x0100
        /*0442*/ 	.byte	0x04
	.zero		1


	//   ....[52]....
        /*0444*/ 	.word	0x000009b0
        /*0448*/ 	.word	0x000000ff
        /*044c*/ 	.word	0x000000d0
        /*0450*/ 	.short	0x0100
        /*0452*/ 	.byte	0x04
	.zero		1


	//   ....[53]....
        /*0454*/ 	.word	0x000009c0
        /*0458*/ 	.word	0x000000ff
        /*045c*/ 	.word	0x000001e8
        /*0460*/ 	.short	0x0100
        /*0462*/ 	.byte	0x04
	.zero		1


	//   ....[54]....
        /*0464*/ 	.word	0x000009d0
        /*0468*/ 	.word	0x000000ff
        /*046c*/ 	.word	0x000000d8
        /*0470*/ 	.short	0x0100
        /*0472*/ 	.byte	0x04
	.zero		1


	//   ....[55]....
        /*0474*/ 	.word	0x000009e0
        /*0478*/ 	.word	0x000000ff
        /*047c*/ 	.word	0x000001f0
        /*0480*/ 	.short	0x0100
        /*0482*/ 	.byte	0x04
	.zero		1


	//   ....[56]....
        /*0484*/ 	.word	0x000009f0
        /*0488*/ 	.word	0x000000ff
        /*048c*/ 	.word	0x000000e0
        /*0490*/ 	.short	0x0100
        /*0492*/ 	.byte	0x04
	.zero		1


	//   ....[57]....
        /*0494*/ 	.word	0x00000a00
        /*0498*/ 	.word	0x000000ff
        /*049c*/ 	.word	0x000001f8
        /*04a0*/ 	.short	0x0100
        /*04a2*/ 	.byte	0x04
	.zero		1


	//   ....[58]....
        /*04a4*/ 	.word	0x00000a10
        /*04a8*/ 	.word	0x000000ff
        /*04ac*/ 	.word	0x000000e8
        /*04b0*/ 	.short	0x0100
        /*04b2*/ 	.byte	0x04
	.zero		1


	//   ....[59]....
        /*04b4*/ 	.word	0x00000a20
        /*04b8*/ 	.word	0x000000ff
        /*04bc*/ 	.word	0x00000200
        /*04c0*/ 	.short	0x0100
        /*04c2*/ 	.byte	0x04
	.zero		1


	//   ....[60]....
        /*04c4*/ 	.word	0x00000a30
        /*04c8*/ 	.word	0x000000ff
        /*04cc*/ 	.word	0x000000f0
        /*04d0*/ 	.short	0x0100
        /*04d2*/ 	.byte	0x04
	.zero		1


	//   ....[61]....
        /*04d4*/ 	.word	0x00000a40
        /*04d8*/ 	.word	0x000000ff
        /*04dc*/ 	.word	0x00000208
        /*04e0*/ 	.short	0x0100
        /*04e2*/ 	.byte	0x04
	.zero		1


	//   ....[62]....
        /*04e4*/ 	.word	0x00000a50
        /*04e8*/ 	.word	0x000000ff
        /*04ec*/ 	.word	0x000000f8
        /*04f0*/ 	.short	0x0100
        /*04f2*/ 	.byte	0x04
	.zero		1


	//   ....[63]....
        /*04f4*/ 	.word	0x00000a60
        /*04f8*/ 	.word	0x000000ff
        /*04fc*/ 	.word	0x00000210
        /*0500*/ 	.short	0x0100
        /*0502*/ 	.byte	0x04
	.zero		1


	//   ....[64]....
        /*0504*/ 	.word	0x00000a70
        /*0508*/ 	.word	0x000000ff
        /*050c*/ 	.word	0x00000100
        /*0510*/ 	.short	0x0100
        /*0512*/ 	.byte	0x04
	.zero		1


	//   ....[65]....
        /*0514*/ 	.word	0x00000a80
        /*0518*/ 	.word	0x000000ff
        /*051c*/ 	.word	0x00000218
        /*0520*/ 	.short	0x0100
        /*0522*/ 	.byte	0x04
	.zero		1


	//   ....[66]....
        /*0524*/ 	.word	0x00000a90
        /*0528*/ 	.word	0x000000ff
        /*052c*/ 	.word	0x00000108
        /*0530*/ 	.short	0x0100
        /*0532*/ 	.byte	0x04
	.zero		1


	//   ....[67]....
        /*0534*/ 	.word	0x00000aa0
        /*0538*/ 	.word	0x000000ff
        /*053c*/ 	.word	0x00000220
        /*0540*/ 	.short	0x0100
        /*0542*/ 	.byte	0x04
	.zero		1


	//   ....[68]....
        /*0544*/ 	.word	0x00000ab0
        /*0548*/ 	.word	0x000000ff
        /*054c*/ 	.word	0x00000110
        /*0550*/ 	.short	0x0100
        /*0552*/ 	.byte	0x04
	.zero		1


	//   ....[69]....
        /*0554*/ 	.word	0x00000ac0
        /*0558*/ 	.word	0x000000ff
        /*055c*/ 	.word	0x00000228
        /*0560*/ 	.short	0x0100
        /*0562*/ 	.byte	0x04
	.zero		1


	//   ....[70]....
        /*0564*/ 	.word	0x00000c00
        /*0568*/ 	.word	0x000000ff
        /*056c*/ 	.word	0x00000230
        /*0570*/ 	.short	0x0100
        /*0572*/ 	.byte	0x04
	.zero		1


	//   ....[71]....
        /*0574*/ 	.word	0x00000c10
        /*0578*/ 	.word	0x000000ff
        /*057c*/ 	.word	0x00000248
        /*0580*/ 	.short	0x0100
        /*0582*/ 	.byte	0x04
	.zero		1


	//   ....[72]....
        /*0584*/ 	.word	0x00000c20
        /*0588*/ 	.word	0x000000ff
        /*058c*/ 	.word	0x00000238
        /*0590*/ 	.short	0x0100
        /*0592*/ 	.byte	0x04
	.zero		1


	//   ....[73]....
        /*0594*/ 	.word	0x00000c30
        /*0598*/ 	.word	0x000000ff
        /*059c*/ 	.word	0x00000250
        /*05a0*/ 	.short	0x0100
        /*05a2*/ 	.byte	0x04
	.zero		1


	//   ....[74]....
        /*05a4*/ 	.word	0x00000c40
        /*05a8*/ 	.word	0x000000ff
        /*05ac*/ 	.word	0x00000240
        /*05b0*/ 	.short	0x0100
        /*05b2*/ 	.byte	0x04
	.zero		1


	//   ....[75]....
        /*05b4*/ 	.word	0x00000c50
        /*05b8*/ 	.word	0x000000ff
        /*05bc*/ 	.word	0x00000258
        /*05c0*/ 	.short	0x0100
        /*05c2*/ 	.byte	0x04
	.zero		1


	//   ....[76]....
        /*05c4*/ 	.word	0x00000d40
        /*05c8*/ 	.word	0x000000ff
        /*05cc*/ 	.word	0x00000260
        /*05d0*/ 	.short	0x0100
        /*05d2*/ 	.byte	0x06
	.zero		1


	//   ....[77]....
        /*05d4*/ 	.word	0x00000d50
        /*05d8*/ 	.word	0x000000ff
        /*05dc*/ 	.word	0x00000268
        /*05e0*/ 	.short	0x0100
        /*05e2*/ 	.byte	0x06
	.zero		1


	//   ....[78]....
        /*05e4*/ 	.word	0x00000e90
        /*05e8*/ 	.word	0x000000ff
        /*05ec*/ 	.word	0x00000270
        /*05f0*/ 	.short	0x0100
        /*05f2*/ 	.byte	0x06
	.zero		1


	//   ....[79]....
        /*05f4*/ 	.word	0x00000ea0
        /*05f8*/ 	.word	0x000000ff
        /*05fc*/ 	.word	0x00000280
        /*0600*/ 	.short	0x0100
        /*0602*/ 	.byte	0x06
	.zero		1


	//   ....[80]....
        /*0604*/ 	.word	0x00000eb0
        /*0608*/ 	.word	0x000000ff
        /*060c*/ 	.word	0x00000278
        /*0610*/ 	.short	0x0100
        /*0612*/ 	.byte	0x06
	.zero		1


	//   ....[81]....
        /*0614*/ 	.word	0x00000ec0
        /*0618*/ 	.word	0x000000ff
        /*061c*/ 	.word	0x00000288
        /*0620*/ 	.short	0x0100
        /*0622*/ 	.byte	0x06
	.zero		1


	//   ....[82]....
        /*0624*/ 	.word	0x00000ff0
        /*0628*/ 	.word	0x000000ff
        /*062c*/ 	.word	0x00000290
        /*0630*/ 	.short	0x0100
        /*0632*/ 	.byte	0x04
	.zero		1


	//   ....[83]....
        /*0634*/ 	.word	0x00001000
        /*0638*/ 	.word	0x000000ff
        /*063c*/ 	.word	0x000002b0
        /*0640*/ 	.short	0x0100
        /*0642*/ 	.byte	0x04
	.zero		1


	//   ....[84]....
        /*0644*/ 	.word	0x00001010
        /*0648*/ 	.word	0x000000ff
        /*064c*/ 	.word	0x00000298
        /*0650*/ 	.short	0x0100
        /*0652*/ 	.byte	0x04
	.zero		1


	//   ....[85]....
        /*0654*/ 	.word	0x00001020
        /*0658*/ 	.word	0x000000ff
        /*065c*/ 	.word	0x000002b8
        /*0660*/ 	.short	0x0100
        /*0662*/ 	.byte	0x04
	.zero		1


	//   ....[86]....
        /*0664*/ 	.word	0x00001030
        /*0668*/ 	.word	0x000000ff
        /*066c*/ 	.word	0x000002a0
        /*0670*/ 	.short	0x0100
        /*0672*/ 	.byte	0x04
	.zero		1


	//   ....[87]....
        /*0674*/ 	.word	0x00001040
        /*0678*/ 	.word	0x000000ff
        /*067c*/ 	.word	0x000002c0
        /*0680*/ 	.short	0x0100
        /*0682*/ 	.byte	0x04
	.zero		1


	//   ....[88]....
        /*0684*/ 	.word	0x00001050
        /*0688*/ 	.word	0x000000ff
        /*068c*/ 	.word	0x000002a8
        /*0690*/ 	.short	0x0100
        /*0692*/ 	.byte	0x04
	.zero		1


	//   ....[89]....
        /*0694*/ 	.word	0x00001060
        /*0698*/ 	.word	0x000000ff
        /*069c*/ 	.word	0x000002c8
        /*06a0*/ 	.short	0x0100
        /*06a2*/ 	.byte	0x04
	.zero		1


	//   ....[90]....
        /*06a4*/ 	.word	0x00001160
        /*06a8*/ 	.word	0x000000ff
        /*06ac*/ 	.word	0x000002d0
        /*06b0*/ 	.short	0x0100
        /*06b2*/ 	.byte	0x04
	.zero		1


	//   ....[91]....
        /*06b4*/ 	.word	0x00001170
        /*06b8*/ 	.word	0x000000ff
        /*06bc*/ 	.word	0x000002e0
        /*06c0*/ 	.short	0x0100
        /*06c2*/ 	.byte	0x04
	.zero		1


	//   ....[92]....
        /*06c4*/ 	.word	0x00001180
        /*06c8*/ 	.word	0x000000ff
        /*06cc*/ 	.word	0x000002d8
        /*06d0*/ 	.short	0x0100
        /*06d2*/ 	.byte	0x04
	.zero		1


	//   ....[93]....
        /*06d4*/ 	.word	0x00001190
        /*06d8*/ 	.word	0x000000ff
        /*06dc*/ 	.word	0x000002e8
        /*06e0*/ 	.short	0x0100
        /*06e2*/ 	.byte	0x04
	.zero		1


	//   ....[94]....
        /*06e4*/ 	.word	0x000012a0
        /*06e8*/ 	.word	0x000000ff
        /*06ec*/ 	.word	0x000002f0
        /*06f0*/ 	.short	0x0100
        /*06f2*/ 	.byte	0x06
	.zero		1


	//   ....[95]....
        /*06f4*/ 	.word	0x000021b0
        /*06f8*/ 	.word	0x00000000
        /*06fc*/ 	.word	0x000002e0
        /*0700*/ 	.short	0x010a
        /*0702*/ 	.byte	0xff
	.zero		1


	//   ....[96]....
        /*0704*/ 	.word	0x000021e0
        /*0708*/ 	.word	0x00000000
        /*070c*/ 	.word	0x000002d0
        /*0710*/ 	.short	0x0101
        /*0712*/ 	.byte	0xff
	.zero		1


	//   ....[97]....
        /*0714*/ 	.word	0x00002280
        /*0718*/ 	.word	0x000000ff
        /*071c*/ 	.word	0x00000118
        /*0720*/ 	.short	0x010a
        /*0722*/ 	.byte	0x04
	.zero		1


	//   ....[98]....
        /*0724*/ 	.word	0x00002350
        /*0728*/ 	.word	0x000000ff
        /*072c*/ 	.word	0x00000118
        /*0730*/ 	.short	0x010a
        /*0732*/ 	.byte	0x21
	.zero		1


	//   ....[99]....
        /*0734*/ 	.word	0x00002500
        /*0738*/ 	.word	0x000000ff
        /*073c*/ 	.word	0x00000118
        /*0740*/ 	.short	0x010a
        /*0742*/ 	.byte	0x05
	.zero		1


	//   ....[100]....
        /*0744*/ 	.word	0x00002640
        /*0748*/ 	.word	0x000000ff
        /*074c*/ 	.word	0x00000268
        /*0750*/ 	.short	0x0101
        /*0752*/ 	.byte	0x15
	.zero		1


	//   ....[101]....
        /*0754*/ 	.word	0x00002660
        /*0758*/ 	.word	0x000000ff
        /*075c*/ 	.word	0x00000118
        /*0760*/ 	.short	0x010a
        /*0762*/ 	.byte	0x04
	.zero		1


	//   ....[102]....
        /*0764*/ 	.word	0x000026e0
        /*0768*/ 	.word	0x000000ff
        /*076c*/ 	.word	0x00000118
        /*0770*/ 	.short	0x010a
        /*0772*/ 	.byte	0x11
	.zero		1


	//   ....[103]....
        /*0774*/ 	.word	0x00002870
        /*0778*/ 	.word	0x000000ff
        /*077c*/ 	.word	0x00000118
        /*0780*/ 	.short	0x010a
        /*0782*/ 	.byte	0x05
	.zero		1


	//   ....[104]....
        /*0784*/ 	.word	0x000029c0
        /*0788*/ 	.word	0x00000003
        /*078c*/ 	.word	0x00000270
        /*0790*/ 	.short	0x010a
        /*0792*/ 	.byte	0xff
	.zero		1


	//   ....[105]....
        /*0794*/ 	.word	0x00002b10
        /*0798*/ 	.word	0x00000000
        /*079c*/ 	.word	0x00000000
        /*07a0*/ 	.short	0x0101
        /*07a2*/ 	.byte	0xff
	.zero		1


	//   ....[106]....
        /*07a4*/ 	.word	0x000030d0
        /*07a8*/ 	.word	0x000000ff
        /*07ac*/ 	.word	0x00000000
        /*07b0*/ 	.short	0x010a
        /*07b2*/ 	.byte	0x04
	.zero		1


	//   ....[107]....
        /*07b4*/ 	.word	0x00003160
        /*07b8*/ 	.word	0x000000ff
        /*07bc*/ 	.word	0x00000000
        /*07c0*/ 	.short	0x010a
        /*07c2*/ 	.byte	0x05
	.zero		1


	//   ....[108]....
        /*07c4*/ 	.word	0x000031f0
        /*07c8*/ 	.word	0x000000ff
        /*07cc*/ 	.word	0x00000000
        /*07d0*/ 	.short	0x010a
        /*07d2*/ 	.byte	0x05
	.zero		1


	//   ....[109]....
        /*07d4*/ 	.word	0x00003280
        /*07d8*/ 	.word	0x000000ff
        /*07dc*/ 	.word	0x00000000
        /*07e0*/ 	.short	0x010a
        /*07e2*/ 	.byte	0x05
	.zero		1


	//   ....[110]....
        /*07e4*/ 	.word	0x00003310
        /*07e8*/ 	.word	0x000000ff
        /*07ec*/ 	.word	0x00000000
        /*07f0*/ 	.short	0x010a
        /*07f2*/ 	.byte	0x05
	.zero		1


	//   ....[111]....
        /*07f4*/ 	.word	0x000033a0
        /*07f8*/ 	.word	0x000000ff
        /*07fc*/ 	.word	0x00000000
        /*0800*/ 	.short	0x010a
        /*0802*/ 	.byte	0x05
	.zero		1


	//   ....[112]....
        /*0804*/ 	.word	0x00003430
        /*0808*/ 	.word	0x000000ff
        /*080c*/ 	.word	0x00000000
        /*0810*/ 	.short	0x010a
        /*0812*/ 	.byte	0x05
	.zero		1


	//   ....[113]....
        /*0814*/ 	.word	0x000034c0
        /*0818*/ 	.word	0x000000ff
        /*081c*/ 	.word	0x00000000
        /*0820*/ 	.short	0x010a
        /*0822*/ 	.byte	0x05
	.zero		1


	//   ....[114]....
        /*0824*/ 	.word	0x00003550
        /*0828*/ 	.word	0x000000ff
        /*082c*/ 	.word	0x00000000
        /*0830*/ 	.short	0x010a
        /*0832*/ 	.byte	0x05
	.zero		1


	//   ....[115]....
        /*0834*/ 	.word	0x000035e0
        /*0838*/ 	.word	0x000000ff
        /*083c*/ 	.word	0x00000000
        /*0840*/ 	.short	0x010a
        /*0842*/ 	.byte	0x05
	.zero		1


	//   ....[116]....
        /*0844*/ 	.word	0x00003670
        /*0848*/ 	.word	0x000000ff
        /*084c*/ 	.word	0x00000000
        /*0850*/ 	.short	0x010a
        /*0852*/ 	.byte	0x05
	.zero		1


	//   ....[117]....
        /*0854*/ 	.word	0x00003700
        /*0858*/ 	.word	0x000000ff
        /*085c*/ 	.word	0x00000000
        /*0860*/ 	.short	0x010a
        /*0862*/ 	.byte	0x05
	.zero		1


	//   ....[118]....
        /*0864*/ 	.word	0x00003790
        /*0868*/ 	.word	0x000000ff
        /*086c*/ 	.word	0x00000000
        /*0870*/ 	.short	0x010a
        /*0872*/ 	.byte	0x05
	.zero		1


	//   ....[119]....
        /*0874*/ 	.word	0x00003820
        /*0878*/ 	.word	0x000000ff
        /*087c*/ 	.word	0x00000000
        /*0880*/ 	.short	0x010a
        /*0882*/ 	.byte	0x05
	.zero		1


	//   ....[120]....
        /*0884*/ 	.word	0x000038b0
        /*0888*/ 	.word	0x000000ff
        /*088c*/ 	.word	0x00000000
        /*0890*/ 	.short	0x010a
        /*0892*/ 	.byte	0x05
	.zero		1


	//   ....[121]....
        /*0894*/ 	.word	0x00003940
        /*0898*/ 	.word	0x000000ff
        /*089c*/ 	.word	0x00000000
        /*08a0*/ 	.short	0x010a
        /*08a2*/ 	.byte	0x05
	.zero		1


	//   ....[122]....
        /*08a4*/ 	.word	0x000039d0
        /*08a8*/ 	.word	0x000000ff
        /*08ac*/ 	.word	0x00000000
        /*08b0*/ 	.short	0x010a
        /*08b2*/ 	.byte	0x05
	.zero		1


	//   ....[123]....
        /*08b4*/ 	.word	0x00003a60
        /*08b8*/ 	.word	0x000000ff
        /*08bc*/ 	.word	0x00000000
        /*08c0*/ 	.short	0x010a
        /*08c2*/ 	.byte	0x05
	.zero		1


	//   ....[124]....
        /*08c4*/ 	.word	0x00003af0
        /*08c8*/ 	.word	0x000000ff
        /*08cc*/ 	.word	0x00000000
        /*08d0*/ 	.short	0x010a
        /*08d2*/ 	.byte	0x05
	.zero		1


	//   ....[125]....
        /*08d4*/ 	.word	0x00003b80
        /*08d8*/ 	.word	0x000000ff
        /*08dc*/ 	.word	0x00000000
        /*08e0*/ 	.short	0x010a
        /*08e2*/ 	.byte	0x05
	.zero		1


	//   ....[126]....
        /*08e4*/ 	.word	0x00003c10
        /*08e8*/ 	.word	0x000000ff
        /*08ec*/ 	.word	0x00000000
        /*08f0*/ 	.short	0x010a
        /*08f2*/ 	.byte	0x05
	.zero		1


	//   ....[127]....
        /*08f4*/ 	.word	0x00003ca0
        /*08f8*/ 	.word	0x000000ff
        /*08fc*/ 	.word	0x00000000
        /*0900*/ 	.short	0x010a
        /*0902*/ 	.byte	0x05
	.zero		1


	//   ....[128]....
        /*0904*/ 	.word	0x00003d30
        /*0908*/ 	.word	0x000000ff
        /*090c*/ 	.word	0x00000000
        /*0910*/ 	.short	0x010a
        /*0912*/ 	.byte	0x05
	.zero		1


	//   ....[129]....
        /*0914*/ 	.word	0x00003dc0
        /*0918*/ 	.word	0x000000ff
        /*091c*/ 	.word	0x00000000
        /*0920*/ 	.short	0x010a
        /*0922*/ 	.byte	0x05
	.zero		1


	//   ....[130]....
        /*0924*/ 	.word	0x00003e50
        /*0928*/ 	.word	0x000000ff
        /*092c*/ 	.word	0x00000000
        /*0930*/ 	.short	0x010a
        /*0932*/ 	.byte	0x05
	.zero		1


	//   ....[131]....
        /*0934*/ 	.word	0x00003ee0
        /*0938*/ 	.word	0x000000ff
        /*093c*/ 	.word	0x00000000
        /*0940*/ 	.short	0x010a
        /*0942*/ 	.byte	0x05
	.zero		1


	//   ....[132]....
        /*0944*/ 	.word	0x00003f70
        /*0948*/ 	.word	0x000000ff
        /*094c*/ 	.word	0x00000000
        /*0950*/ 	.short	0x010a
        /*0952*/ 	.byte	0x05
	.zero		1


	//   ....[133]....
        /*0954*/ 	.word	0x00004000
        /*0958*/ 	.word	0x000000ff
        /*095c*/ 	.word	0x00000000
        /*0960*/ 	.short	0x010a
        /*0962*/ 	.byte	0x05
	.zero		1


	//   ....[134]....
        /*0964*/ 	.word	0x00004090
        /*0968*/ 	.word	0x000000ff
        /*096c*/ 	.word	0x00000000
        /*0970*/ 	.short	0x010a
        /*0972*/ 	.byte	0x05
	.zero		1


	//   ....[135]....
        /*0974*/ 	.word	0x00004120
        /*0978*/ 	.word	0x000000ff
        /*097c*/ 	.word	0x00000000
        /*0980*/ 	.short	0x010a
        /*0982*/ 	.byte	0x05
	.zero		1


	//   ....[136]....
        /*0984*/ 	.word	0x000041b0
        /*0988*/ 	.word	0x000000ff
        /*098c*/ 	.word	0x00000000
        /*0990*/ 	.short	0x010a
        /*0992*/ 	.byte	0x05
	.zero		1


	//   ....[137]....
        /*0994*/ 	.word	0x00004240
        /*0998*/ 	.word	0x000000ff
        /*099c*/ 	.word	0x00000000
        /*09a0*/ 	.short	0x010a
        /*09a2*/ 	.byte	0x05
	.zero		1


	//   ....[138]....
        /*09a4*/ 	.word	0x000042d0
        /*09a8*/ 	.word	0x000000ff
        /*09ac*/ 	.word	0x00000000
        /*09b0*/ 	.short	0x010a
        /*09b2*/ 	.byte	0x05
	.zero		1


	//   ....[139]....
        /*09b4*/ 	.word	0x00004360
        /*09b8*/ 	.word	0x000000ff
        /*09bc*/ 	.word	0x00000000
        /*09c0*/ 	.short	0x010a
        /*09c2*/ 	.byte	0x05
	.zero		1


	//   ....[140]....
        /*09c4*/ 	.word	0x00004400
        /*09c8*/ 	.word	0x00000000
        /*09cc*/ 	.word	0x00000000
        /*09d0*/ 	.short	0x010a
        /*09d2*/ 	.byte	0xff
	.zero		1


	//   ....[141]....
        /*09d4*/ 	.word	0x00004540
        /*09d8*/ 	.word	0x00000002
        /*09dc*/ 	.word	0x000002d0
        /*09e0*/ 	.short	0x010a
        /*09e2*/ 	.byte	0xff
	.zero		1


	//   ....[142]....
        /*09e4*/ 	.word	0x000045b0
        /*09e8*/ 	.word	0x00000002
        /*09ec*/ 	.word	0x00000000
        /*09f0*/ 	.short	0x0101
        /*09f2*/ 	.byte	0xff
	.zero		1


	//   ....[143]....
        /*09f4*/ 	.word	0x000045d0
        /*09f8*/ 	.word	0x000000ff
        /*09fc*/ 	.word	0x00000280
        /*0a00*/ 	.short	0x010a
        /*0a02*/ 	.byte	0x04
	.zero		1


	//   ....[144]....
        /*0a04*/ 	.word	0x000046f0
        /*0a08*/ 	.word	0x00000002
        /*0a0c*/ 	.word	0x00000270
        /*0a10*/ 	.short	0x010a
        /*0a12*/ 	.byte	0xff
	.zero		1


	//   ....[145]....
        /*0a14*/ 	.word	0x000047f0
        /*0a18*/ 	.word	0x00000002
        /*0a1c*/ 	.word	0x00000000
        /*0a20*/ 	.short	0x0101
        /*0a22*/ 	.byte	0xff
	.zero		1


	//   ....[146]....
        /*0a24*/ 	.word	0x00004880
        /*0a28*/ 	.word	0x000000ff
        /*0a2c*/ 	.word	0x00000280
        /*0a30*/ 	.short	0x0106
        /*0a32*/ 	.byte	0x04
	.zero		1


	//   ....[147]....
        /*0a34*/ 	.word	0x000048a0
        /*0a38*/ 	.word	0x000000ff
        /*0a3c*/ 	.word	0x00000280
        /*0a40*/ 	.short	0x010a
        /*0a42*/ 	.byte	0x04
	.zero		1


	//   ....[148]....
        /*0a44*/ 	.word	0x00004930
        /*0a48*/ 	.word	0x000000ff
        /*0a4c*/ 	.word	0x00000280
        /*0a50*/ 	.short	0x0106
        /*0a52*/ 	.byte	0x07
	.zero		1


	//   ....[149]....
        /*0a54*/ 	.word	0x00004970
        /*0a58*/ 	.word	0x00000000
        /*0a5c*/ 	.word	0x00000280
        /*0a60*/ 	.short	0x010a
        /*0a62*/ 	.byte	0xff
	.zero		1


	//   ....[150]....
        /*0a64*/ 	.word	0x00004bc0
        /*0a68*/ 	.word	0x000000ff
        /*0a6c*/ 	.word	0x00000008
        /*0a70*/ 	.short	0x010a
        /*0a72*/ 	.byte	0x05
	.zero		1


	//   ....[151]....
        /*0a74*/ 	.word	0x00004be0
        /*0a78*/ 	.word	0x000000ff
        /*0a7c*/ 	.word	0x00000008
        /*0a80*/ 	.short	0x010a
        /*0a82*/ 	.byte	0x05
	.zero		1


	//   ....[152]....
        /*0a84*/ 	.word	0x00004d70
        /*0a88*/ 	.word	0x000000ff
        /*0a8c*/ 	.word	0x00000008
        /*0a90*/ 	.short	0x010a
        /*0a92*/ 	.byte	0x05
	.zero		1


	//   ....[153]....
        /*0a94*/ 	.word	0x00004d90
        /*0a98*/ 	.word	0x000000ff
        /*0a9c*/ 	.word	0x00000008
        /*0aa0*/ 	.short	0x010a
        /*0aa2*/ 	.byte	0x05
	.zero		1


	//   ....[154]....
        /*0aa4*/ 	.word	0x00004e50
        /*0aa8*/ 	.word	0x000000ff
        /*0aac*/ 	.word	0x00000000
        /*0ab0*/ 	.short	0x0101
        /*0ab2*/ 	.byte	0x04
	.zero		1


	//   ....[155]....
        /*0ab4*/ 	.word	0x00005150
        /*0ab8*/ 	.word	0x00000000
        /*0abc*/ 	.word	0x00000270
        /*0ac0*/ 	.short	0x010a
        /*0ac2*/ 	.byte	0xff
	.zero		1


	//   ....[156]....
        /*0ac4*/ 	.word	0x00005210
        /*0ac8*/ 	.word	0x00000000
        /*0acc*/ 	.word	0x00000000
        /*0ad0*/ 	.short	0x0101
        /*0ad2*/ 	.byte	0xff
	.zero		1


	//   ....[157]....
        /*0ad4*/ 	.word	0x000052d0
        /*0ad8*/ 	.word	0x000000ff
        /*0adc*/ 	.word	0x00000000
        /*0ae0*/ 	.short	0x010a
        /*0ae2*/ 	.byte	0x04
	.zero		1


	//   ....[158]....
        /*0ae4*/ 	.word	0x000052e0
        /*0ae8*/ 	.word	0x000000ff
        /*0aec*/ 	.word	0x000002b0
        /*0af0*/ 	.short	0x010a
        /*0af2*/ 	.byte	0x17
	.zero		1


	//   ....[159]....
        /*0af4*/ 	.word	0x00005390
        /*0af8*/ 	.word	0x000000ff
        /*0afc*/ 	.word	0x00000000
        /*0b00*/ 	.short	0x010a
        /*0b02*/ 	.byte	0x05
	.zero		1


	//   ....[160]....
        /*0b04*/ 	.word	0x000054d0
        /*0b08*/ 	.word	0x000000ff
        /*0b0c*/ 	.word	0x00000000
        /*0b10*/ 	.short	0x010a
        /*0b12*/ 	.byte	0x04
	.zero		1


	//   ....[161]....
        /*0b14*/ 	.word	0x00005720
        /*0b18*/ 	.word	0x000000ff
        /*0b1c*/ 	.word	0x00000000
        /*0b20*/ 	.short	0x010a
        /*0b22*/ 	.byte	0x04
	.zero		1


	//   ....[162]....
        /*0b24*/ 	.word	0x000057b0
        /*0b28*/ 	.word	0x000000ff
        /*0b2c*/ 	.word	0x00000000
        /*0b30*/ 	.short	0x010a
        /*0b32*/ 	.byte	0x05
	.zero		1


	//   ....[163]....
        /*0b34*/ 	.word	0x00005840
        /*0b38*/ 	.word	0x000000ff
        /*0b3c*/ 	.word	0x00000000
        /*0b40*/ 	.short	0x010a
        /*0b42*/ 	.byte	0x05
	.zero		1


	//   ....[164]....
        /*0b44*/ 	.word	0x000058e0
        /*0b48*/ 	.word	0x00000000
        /*0b4c*/ 	.word	0x00000000
        /*0b50*/ 	.short	0x010a
        /*0b52*/ 	.byte	0xff
	.zero		1


	//   ....[165]....
        /*0b54*/ 	.word	0x00005920
        /*0b58*/ 	.word	0x00000000
        /*0b5c*/ 	.word	0x00000000
        /*0b60*/ 	.short	0x010a
        /*0b62*/ 	.byte	0xff
	.zero		1


	//   ....[166]....
        /*0b64*/ 	.word	0x00005990
        /*0b68*/ 	.word	0x000000ff
        /*0b6c*/ 	.word	0x00000000
        /*0b70*/ 	.short	0x0101
        /*0b72*/ 	.byte	0x04
	.zero		1


	//   ....[167]....
        /*0b74*/ 	.word	0x000059d0
        /*0b78*/ 	.word	0x000000ff
        /*0b7c*/ 	.word	0x000002f0
        /*0b80*/ 	.short	0x010a
        /*0b82*/ 	.byte	0x11
	.zero		1


	//   ....[168]....
        /*0b84*/ 	.word	0x00005a20
        /*0b88*/ 	.word	0x000000ff
        /*0b8c*/ 	.word	0x00000000
        /*0b90*/ 	.short	0x0101
        /*0b92*/ 	.byte	0x04
	.zero		1


	//   ....[169]....
        /*0b94*/ 	.word	0x00005e90
        /*0b98*/ 	.word	0x0000000c
        /*0b9c*/ 	.word	0x00000270
        /*0ba0*/ 	.short	0x010a
        /*0ba2*/ 	.byte	0xff
	.zero		1


	//   ....[170]....
        /*0ba4*/ 	.word	0x00006000
        /*0ba8*/ 	.word	0x00000000
        /*0bac*/ 	.word	0x00000000
        /*0bb0*/ 	.short	0x0101
        /*0bb2*/ 	.byte	0xff
	.zero		1


	//   ....[171]....
        /*0bb4*/ 	.word	0x00006480
        /*0bb8*/ 	.word	0x000000ff
        /*0bbc*/ 	.word	0x00000268
        /*0bc0*/ 	.short	0x010a
        /*0bc2*/ 	.byte	0x1d
	.zero		1


	//   ....[172]....
        /*0bc4*/ 	.word	0x00006640
        /*0bc8*/ 	.word	0x000000ff
        /*0bcc*/ 	.word	0x00000248
        /*0bd0*/ 	.short	0x010a
        /*0bd2*/ 	.byte	0x04
	.zero		1


	//   ....[173]....
        /*0bd4*/ 	.word	0x00006890
        /*0bd8*/ 	.word	0x000000ff
        /*0bdc*/ 	.word	0x00000230
        /*0be0*/ 	.short	0x010b
        /*0be2*/ 	.byte	0x04
	.zero		1


	//   ....[174]....
        /*0be4*/ 	.word	0x000068a0
        /*0be8*/ 	.word	0x000000ff
        /*0bec*/ 	.word	0x00000000
        /*0bf0*/ 	.short	0x0101
        /*0bf2*/ 	.byte	0x10
	.zero		1


	//   ....[175]....
        /*0bf4*/ 	.word	0x000068b0
        /*0bf8*/ 	.word	0x000000ff
        /*0bfc*/ 	.word	0x00000248
        /*0c00*/ 	.short	0x010a
        /*0c02*/ 	.byte	0x05
	.zero		1


	//   ....[176]....
        /*0c04*/ 	.word	0x00006b20
        /*0c08*/ 	.word	0x000000ff
        /*0c0c*/ 	.word	0x00000230
        /*0c10*/ 	.short	0x010b
        /*0c12*/ 	.byte	0x05
	.zero		1


	//   ....[177]....
        /*0c14*/ 	.word	0x00006b30
        /*0c18*/ 	.word	0x000000ff
        /*0c1c*/ 	.word	0x00000000
        /*0c20*/ 	.short	0x0101
        /*0c22*/ 	.byte	0x04
	.zero		1


	//   ....[178]....
        /*0c24*/ 	.word	0x00006be0
        /*0c28*/ 	.word	0x000000ff
        /*0c2c*/ 	.word	0x00000000
        /*0c30*/ 	.short	0x010a
        /*0c32*/ 	.byte	0x04
	.zero		1


	//   ....[179]....
        /*0c34*/ 	.word	0x00006c70
        /*0c38*/ 	.word	0x000000ff
        /*0c3c*/ 	.word	0x00000000
        /*0c40*/ 	.short	0x010a
        /*0c42*/ 	.byte	0x05
	.zero		1


	//   ....[180]....
        /*0c44*/ 	.word	0x00006d10
        /*0c48*/ 	.word	0x00000000
        /*0c4c*/ 	.word	0x00000000
        /*0c50*/ 	.short	0x010a
        /*0c52*/ 	.byte	0xff
	.zero		1


	//   ....[181]....
        /*0c54*/ 	.word	0x00007050
        /*0c58*/ 	.word	0x00000003
        /*0c5c*/ 	.word	0x00000270
        /*0c60*/ 	.short	0x010a
        /*0c62*/ 	.byte	0xff
	.zero		1


	//   ....[182]....
        /*0c64*/ 	.word	0x000071d0
        /*0c68*/ 	.word	0x00000000
        /*0c6c*/ 	.word	0x00000000
        /*0c70*/ 	.short	0x0101
        /*0c72*/ 	.byte	0xff
	.zero		1


	//   ....[183]....
        /*0c74*/ 	.word	0x00007cf0
        /*0c78*/ 	.word	0x00000000
        /*0c7c*/ 	.word	0x00000230
        /*0c80*/ 	.short	0x010a
        /*0c82*/ 	.byte	0xff
	.zero		1


	//   ....[184]....
        /*0c84*/ 	.word	0x00007d20
        /*0c88*/ 	.word	0x00000036
        /*0c8c*/ 	.word	0x00000290
        /*0c90*/ 	.short	0x010a
        /*0c92*/ 	.byte	0xff
	.zero		1


	//   ....[185]....
        /*0c94*/ 	.word	0x00007e30
        /*0c98*/ 	.word	0x00000000
        /*0c9c*/ 	.word	0x00000230
        /*0ca0*/ 	.short	0x010a
        /*0ca2*/ 	.byte	0xff
	.zero		1


	//   ....[186]....
        /*0ca4*/ 	.word	0x00007f40
        /*0ca8*/ 	.word	0x00000036
        /*0cac*/ 	.word	0x00000290
        /*0cb0*/ 	.short	0x010a
        /*0cb2*/ 	.byte	0xff
	.zero		1


	//   ....[187]....
        /*0cb4*/ 	.word	0x00008760
        /*0cb8*/ 	.word	0x00000000
        /*0cbc*/ 	.word	0x00000000
        /*0cc0*/ 	.short	0x0101
        /*0cc2*/ 	.byte	0xff
	.zero		1


	//   ....[188]....
        /*0cc4*/ 	.word	0x00008770
        /*0cc8*/ 	.word	0x00000003
        /*0ccc*/ 	.word	0x00000230
        /*0cd0*/ 	.short	0x010a
        /*0cd2*/ 	.byte	0xff
	.zero		1


	//   ....[189]....
        /*0cd4*/ 	.word	0x00008830
        /*0cd8*/ 	.word	0x00000003
        /*0cdc*/ 	.word	0x00000230
        /*0ce0*/ 	.short	0x010a
        /*0ce2*/ 	.byte	0xff
	.zero		1


	//   ....[190]....
        /*0ce4*/ 	.word	0x00008b90
        /*0ce8*/ 	.word	0x00000036
        /*0cec*/ 	.word	0x00000000
        /*0cf0*/ 	.short	0x0101
        /*0cf2*/ 	.byte	0xff
	.zero		1


	//   ....[191]....
        /*0cf4*/ 	.word	0x00009160
        /*0cf8*/ 	.word	0x00000000
        /*0cfc*/ 	.word	0x00000000
        /*0d00*/ 	.short	0x0101
        /*0d02*/ 	.byte	0xff
	.zero		1


	//   ....[192]....
        /*0d04*/ 	.word	0x00009430
        /*0d08*/ 	.word	0x000000ff
        /*0d0c*/ 	.word	0x00000000
        /*0d10*/ 	.short	0x0101
        /*0d12*/ 	.byte	0x06
	.zero		1


	//   ....[193]....
        /*0d14*/ 	.word	0x00009450
        /*0d18*/ 	.word	0x00000000
        /*0d1c*/ 	.word	0x000002e0
        /*0d20*/ 	.short	0x010a
        /*0d22*/ 	.byte	0xff
	.zero		1


	//   ....[194]....
        /*0d24*/ 	.word	0x000094b0
        /*0d28*/ 	.word	0x00000000
        /*0d2c*/ 	.word	0x00000118
        /*0d30*/ 	.short	0x010a
        /*0d32*/ 	.byte	0xff
	.zero		1


	//   ....[195]....
        /*0d34*/ 	.word	0x00009510
        /*0d38*/ 	.word	0x00000000
        /*0d3c*/ 	.word	0x00000118
        /*0d40*/ 	.short	0x010a
        /*0d42*/ 	.byte	0xff
	.zero		1


	//   ....[196]....
        /*0d44*/ 	.word	0x00009560
        /*0d48*/ 	.word	0x00000003
        /*0d4c*/ 	.word	0x00000270
        /*0d50*/ 	.short	0x010a
        /*0d52*/ 	.byte	0xff
	.zero		1


	//   ....[197]....
        /*0d54*/ 	.word	0x000095c0
        /*0d58*/ 	.word	0x00000000
        /*0d5c*/ 	.word	0x00000000
        /*0d60*/ 	.short	0x010a
        /*0d62*/ 	.byte	0xff
	.zero		1


	//   ....[198]....
        /*0d64*/ 	.word	0x00009620
        /*0d68*/ 	.word	0x00000000
        /*0d6c*/ 	.word	0x00000000
        /*0d70*/ 	.short	0x010a
        /*0d72*/ 	.byte	0xff
	.zero		1


	//   ....[199]....
        /*0d74*/ 	.word	0x00009680
        /*0d78*/ 	.word	0x00000000
        /*0d7c*/ 	.word	0x00000000
        /*0d80*/ 	.short	0x010a
        /*0d82*/ 	.byte	0xff
	.zero		1


	//   ....[200]....
        /*0d84*/ 	.word	0x000096e0
        /*0d88*/ 	.word	0x00000000
        /*0d8c*/ 	.word	0x00000000
        /*0d90*/ 	.short	0x010a
        /*0d92*/ 	.byte	0xff
	.zero		1


	//   ....[201]....
        /*0d94*/ 	.word	0x00009740
        /*0d98*/ 	.word	0x00000000
        /*0d9c*/ 	.word	0x00000000
        /*0da0*/ 	.short	0x010a
        /*0da2*/ 	.byte	0xff
	.zero		1


	//   ....[202]....
        /*0da4*/ 	.word	0x000097a0
        /*0da8*/ 	.word	0x00000000
        /*0dac*/ 	.word	0x00000000
        /*0db0*/ 	.short	0x010a
        /*0db2*/ 	.byte	0xff
	.zero		1


	//   ....[203]....
        /*0db4*/ 	.word	0x00009800
        /*0db8*/ 	.word	0x00000000
        /*0dbc*/ 	.word	0x00000000
        /*0dc0*/ 	.short	0x010a
        /*0dc2*/ 	.byte	0xff
	.zero		1


	//   ....[204]....
        /*0dc4*/ 	.word	0x00009860
        /*0dc8*/ 	.word	0x00000000
        /*0dcc*/ 	.word	0x00000000
        /*0dd0*/ 	.short	0x010a
        /*0dd2*/ 	.byte	0xff
	.zero		1


	//   ....[205]....
        /*0dd4*/ 	.word	0x000098c0
        /*0dd8*/ 	.word	0x00000000
        /*0ddc*/ 	.word	0x00000000
        /*0de0*/ 	.short	0x010a
        /*0de2*/ 	.byte	0xff
	.zero		1


	//   ....[206]....
        /*0de4*/ 	.word	0x00009920
        /*0de8*/ 	.word	0x00000000
        /*0dec*/ 	.word	0x00000000
        /*0df0*/ 	.short	0x010a
        /*0df2*/ 	.byte	0xff
	.zero		1


	//   ....[207]....
        /*0df4*/ 	.word	0x00009980
        /*0df8*/ 	.word	0x00000000
        /*0dfc*/ 	.word	0x00000000
        /*0e00*/ 	.short	0x010a
        /*0e02*/ 	.byte	0xff
	.zero		1


	//   ....[208]....
        /*0e04*/ 	.word	0x000099e0
        /*0e08*/ 	.word	0x00000000
        /*0e0c*/ 	.word	0x00000000
        /*0e10*/ 	.short	0x010a
        /*0e12*/ 	.byte	0xff
	.zero		1


	//   ....[209]....
        /*0e14*/ 	.word	0x00009a40
        /*0e18*/ 	.word	0x00000000
        /*0e1c*/ 	.word	0x00000000
        /*0e20*/ 	.short	0x010a
        /*0e22*/ 	.byte	0xff
	.zero		1


	//   ....[210]....
        /*0e24*/ 	.word	0x00009aa0
        /*0e28*/ 	.word	0x00000000
        /*0e2c*/ 	.word	0x00000000
        /*0e30*/ 	.short	0x010a
        /*0e32*/ 	.byte	0xff
	.zero		1


	//   ....[211]....
        /*0e34*/ 	.word	0x00009b00
        /*0e38*/ 	.word	0x00000000
        /*0e3c*/ 	.word	0x00000000
        /*0e40*/ 	.short	0x010a
        /*0e42*/ 	.byte	0xff
	.zero		1


	//   ....[212]....
        /*0e44*/ 	.word	0x00009b60
        /*0e48*/ 	.word	0x00000000
        /*0e4c*/ 	.word	0x00000000
        /*0e50*/ 	.short	0x010a
        /*0e52*/ 	.byte	0xff
	.zero		1


	//   ....[213]....
        /*0e54*/ 	.word	0x00009bc0
        /*0e58*/ 	.word	0x00000000
        /*0e5c*/ 	.word	0x00000000
        /*0e60*/ 	.short	0x010a
        /*0e62*/ 	.byte	0xff
	.zero		1


	//   ....[214]....
        /*0e64*/ 	.word	0x00009c20
        /*0e68*/ 	.word	0x00000000
        /*0e6c*/ 	.word	0x00000000
        /*0e70*/ 	.short	0x010a
        /*0e72*/ 	.byte	0xff
	.zero		1


	//   ....[215]....
        /*0e74*/ 	.word	0x00009c80
        /*0e78*/ 	.word	0x00000000
        /*0e7c*/ 	.word	0x00000000
        /*0e80*/ 	.short	0x010a
        /*0e82*/ 	.byte	0xff
	.zero		1


	//   ....[216]....
        /*0e84*/ 	.word	0x00009ce0
        /*0e88*/ 	.word	0x00000000
        /*0e8c*/ 	.word	0x00000000
        /*0e90*/ 	.short	0x010a
        /*0e92*/ 	.byte	0xff
	.zero		1


	//   ....[217]....
        /*0e94*/ 	.word	0x00009d40
        /*0e98*/ 	.word	0x00000000
        /*0e9c*/ 	.word	0x00000000
        /*0ea0*/ 	.short	0x010a
        /*0ea2*/ 	.byte	0xff
	.zero		1


	//   ....[218]....
        /*0ea4*/ 	.word	0x00009da0
        /*0ea8*/ 	.word	0x00000000
        /*0eac*/ 	.word	0x00000000
        /*0eb0*/ 	.short	0x010a
        /*0eb2*/ 	.byte	0xff
	.zero		1


	//   ....[219]....
        /*0eb4*/ 	.word	0x00009e00
        /*0eb8*/ 	.word	0x00000000
        /*0ebc*/ 	.word	0x00000000
        /*0ec0*/ 	.short	0x010a
        /*0ec2*/ 	.byte	0xff
	.zero		1


	//   ....[220]....
        /*0ec4*/ 	.word	0x00009e60
        /*0ec8*/ 	.word	0x00000000
        /*0ecc*/ 	.word	0x00000000
        /*0ed0*/ 	.short	0x010a
        /*0ed2*/ 	.byte	0xff
	.zero		1


	//   ....[221]....
        /*0ed4*/ 	.word	0x00009ec0
        /*0ed8*/ 	.word	0x00000000
        /*0edc*/ 	.word	0x00000000
        /*0ee0*/ 	.short	0x010a
        /*0ee2*/ 	.byte	0xff
	.zero		1


	//   ....[222]....
        /*0ee4*/ 	.word	0x00009f20
        /*0ee8*/ 	.word	0x00000000
        /*0eec*/ 	.word	0x00000000
        /*0ef0*/ 	.short	0x010a
        /*0ef2*/ 	.byte	0xff
	.zero		1


	//   ....[223]....
        /*0ef4*/ 	.word	0x00009f80
        /*0ef8*/ 	.word	0x00000000
        /*0efc*/ 	.word	0x00000000
        /*0f00*/ 	.short	0x010a
        /*0f02*/ 	.byte	0xff
	.zero		1


	//   ....[224]....
        /*0f04*/ 	.word	0x00009fe0
        /*0f08*/ 	.word	0x00000000
        /*0f0c*/ 	.word	0x00000000
        /*0f10*/ 	.short	0x010a
        /*0f12*/ 	.byte	0xff
	.zero		1


	//   ....[225]....
        /*0f14*/ 	.word	0x0000a040
        /*0f18*/ 	.word	0x00000000
        /*0f1c*/ 	.word	0x00000000
        /*0f20*/ 	.short	0x010a
        /*0f22*/ 	.byte	0xff
	.zero		1


	//   ....[226]....
        /*0f24*/ 	.word	0x0000a0a0
        /*0f28*/ 	.word	0x00000000
        /*0f2c*/ 	.word	0x00000000
        /*0f30*/ 	.short	0x010a
        /*0f32*/ 	.byte	0xff
	.zero		1


	//   ....[227]....
        /*0f34*/ 	.word	0x0000a100
        /*0f38*/ 	.word	0x00000000
        /*0f3c*/ 	.word	0x00000000
        /*0f40*/ 	.short	0x010a
        /*0f42*/ 	.byte	0xff
	.zero		1


	//   ....[228]....
        /*0f44*/ 	.word	0x0000a160
        /*0f48*/ 	.word	0x00000000
        /*0f4c*/ 	.word	0x00000000
        /*0f50*/ 	.short	0x010a
        /*0f52*/ 	.byte	0xff
	.zero		1


	//   ....[229]....
        /*0f54*/ 	.word	0x0000a1c0
        /*0f58*/ 	.word	0x00000000
        /*0f5c*/ 	.word	0x00000000
        /*0f60*/ 	.short	0x010a
        /*0f62*/ 	.byte	0xff
	.zero		1


	//   ....[230]....
        /*0f64*/ 	.word	0x0000a220
        /*0f68*/ 	.word	0x00000000
        /*0f6c*/ 	.word	0x00000000
        /*0f70*/ 	.short	0x010a
        /*0f72*/ 	.byte	0xff
	.zero		1


	//   ....[231]....
        /*0f74*/ 	.word	0x0000a270
        /*0f78*/ 	.word	0x00000002
        /*0f7c*/ 	.word	0x000002d0
        /*0f80*/ 	.short	0x010a
        /*0f82*/ 	.byte	0xff
	.zero		1


	//   ....[232]....
        /*0f84*/ 	.word	0x0000a2d0
        /*0f88*/ 	.word	0x00000002
        /*0f8c*/ 	.word	0x00000280
        /*0f90*/ 	.short	0x010a
        /*0f92*/ 	.byte	0xff
	.zero		1


	//   ....[233]....
        /*0f94*/ 	.word	0x0000a320
        /*0f98*/ 	.word	0x00000002
        /*0f9c*/ 	.word	0x00000270
        /*0fa0*/ 	.short	0x010a
        /*0fa2*/ 	.byte	0xff
	.zero		1


	//   ....[234]....
        /*0fa4*/ 	.word	0x0000a380
        /*0fa8*/ 	.word	0x00000000
        /*0fac*/ 	.word	0x00000280
        /*0fb0*/ 	.short	0x010a
        /*0fb2*/ 	.byte	0xff
	.zero		1


	//   ....[235]....
        /*0fb4*/ 	.word	0x0000a3e0
        /*0fb8*/ 	.word	0x00000005
        /*0fbc*/ 	.word	0x00000008
        /*0fc0*/ 	.short	0x010a
        /*0fc2*/ 	.byte	0xff
	.zero		1


	//   ....[236]....
        /*0fc4*/ 	.word	0x0000a4c0
        /*0fc8*/ 	.word	0x00000000
        /*0fcc*/ 	.word	0x00000008
        /*0fd0*/ 	.short	0x010a
        /*0fd2*/ 	.byte	0xff
	.zero		1


	//   ....[237]....
        /*0fd4*/ 	.word	0x0000a510
        /*0fd8*/ 	.word	0x00000000
        /*0fdc*/ 	.word	0x00000270
        /*0fe0*/ 	.short	0x010a
        /*0fe2*/ 	.byte	0xff
	.zero		1


	//   ....[238]....
        /*0fe4*/ 	.word	0x0000a570
        /*0fe8*/ 	.word	0x00000000
        /*0fec*/ 	.word	0x000002b0
        /*0ff0*/ 	.short	0x010a
        /*0ff2*/ 	.byte	0xff
	.zero		1


	//   ....[239]....
        /*0ff4*/ 	.word	0x0000a5d0
        /*0ff8*/ 	.word	0x00000000
        /*0ffc*/ 	.word	0x00000000
        /*1000*/ 	.short	0x010a
        /*1002*/ 	.byte	0xff
	.zero		1


	//   ....[240]....
        /*1004*/ 	.word	0x0000a630
        /*1008*/ 	.word	0x00000000
        /*100c*/ 	.word	0x00000000
        /*1010*/ 	.short	0x010a
        /*1012*/ 	.byte	0xff
	.zero		1


	//   ....[241]....
        /*1014*/ 	.word	0x0000a690
        /*1018*/ 	.word	0x00000000
        /*101c*/ 	.word	0x00000000
        /*1020*/ 	.short	0x010a
        /*1022*/ 	.byte	0xff
	.zero		1


	//   ....[242]....
        /*1024*/ 	.word	0x0000a6f0
        /*1028*/ 	.word	0x00000000
        /*102c*/ 	.word	0x00000000
        /*1030*/ 	.short	0x010a
        /*1032*/ 	.byte	0xff
	.zero		1


	//   ....[243]....
        /*1034*/ 	.word	0x0000a750
        /*1038*/ 	.word	0x00000000
        /*103c*/ 	.word	0x000002f0
        /*1040*/ 	.short	0x010a
        /*1042*/ 	.byte	0xff
	.zero		1


	//   ....[244]....
        /*1044*/ 	.word	0x0000a7a0
        /*1048*/ 	.word	0x0000000c
        /*104c*/ 	.word	0x00000270
        /*1050*/ 	.short	0x010a
        /*1052*/ 	.byte	0xff
	.zero		1


	//   ....[245]....
        /*1054*/ 	.word	0x0000a800
        /*1058*/ 	.word	0x00000000
        /*105c*/ 	.word	0x00000268
        /*1060*/ 	.short	0x010a
        /*1062*/ 	.byte	0xff
	.zero		1


	//   ....[246]....
        /*1064*/ 	.word	0x0000a860
        /*1068*/ 	.word	0x00000000
        /*106c*/ 	.word	0x00000248
        /*1070*/ 	.short	0x010a
        /*1072*/ 	.byte	0xff
	.zero		1


	//   ....[247]....
        /*1074*/ 	.word	0x0000a8c0
        /*1078*/ 	.word	0x00000000
        /*107c*/ 	.word	0x00000248
        /*1080*/ 	.short	0x010a
        /*1082*/ 	.byte	0xff
	.zero		1


	//   ....[248]....
        /*1084*/ 	.word	0x0000a920
        /*1088*/ 	.word	0x00000000
        /*108c*/ 	.word	0x00000000
        /*1090*/ 	.short	0x010a
        /*1092*/ 	.byte	0xff
	.zero		1


	//   ....[249]....
        /*1094*/ 	.word	0x0000a980
        /*1098*/ 	.word	0x00000000
        /*109c*/ 	.word	0x00000000
        /*10a0*/ 	.short	0x010a
        /*10a2*/ 	.byte	0xff
	.zero		1


	//   ....[250]....
        /*10a4*/ 	.word	0x0000a9d0
        /*10a8*/ 	.word	0x00000003
        /*10ac*/ 	.word	0x00000270
        /*10b0*/ 	.short	0x010a
        /*10b2*/ 	.byte	0xff
	.zero		1


	//   ....[251]....
        /*10b4*/ 	.word	0x0000aa20
        /*10b8*/ 	.word	0x00000000
        /*10bc*/ 	.word	0x00000230
        /*10c0*/ 	.short	0x010a
        /*10c2*/ 	.byte	0xff
	.zero		1


	//   ....[252]....
        /*10c4*/ 	.word	0x0000aa70
        /*10c8*/ 	.word	0x00000036
        /*10cc*/ 	.word	0x00000290
        /*10d0*/ 	.short	0x010a
        /*10d2*/ 	.byte	0xff
	.zero		1


	//   ....[253]....
        /*10d4*/ 	.word	0x0000aac0
        /*10d8*/ 	.word	0x00000003
        /*10dc*/ 	.word	0x00000230
        /*10e0*/ 	.short	0x010a
        /*10e2*/ 	.byte	0xff
	.zero		1


	//----- nvinfo : EIATTR_NUM_MBARRIERS
	.align		4
.L_47:
        /*10e4*/ 	.byte	0x03, 0x38
        /*10e6*/ 	.short	0x005f


	//----- nvinfo : EIATTR_EXIT_INSTR_OFFSETS
	.align		4
        /*10e8*/ 	.byte	0x04, 0x1c
        /*10ea*/ 	.short	(.L_49 - .L_48)


	//   ....[0]....
.L_48:
        /*10ec*/ 	.word	0x00004430


	//   ....[1]....
        /*10f0*/ 	.word	0x00004940


	//   ....[2]....
        /*10f4*/ 	.word	0x000049a0


	//   ....[3]....
        /*10f8*/ 	.word	0x00005c50


	//   ....[4]....
        /*10fc*/ 	.word	0x00006d40


	//   ....[5]....
        /*1100*/ 	.word	0x00006d80


	//   ....[6]....
        /*1104*/ 	.word	0x00009320


	//   ....[7]....
        /*1108*/ 	.word	0x00009390


	//   ....[8]....
        /*110c*/ 	.word	0x000093c0


	//   ....[9]....
        /*1110*/ 	.word	0x00009440


	//----- nvinfo : EIATTR_MAX_THREADS
	.align		4
.L_49:
        /*1114*/ 	.byte	0x04, 0x05
        /*1116*/ 	.short	(.L_51 - .L_50)
.L_50:
        /*1118*/ 	.word	0x00000100
        /*111c*/ 	.word	0x00000001
        /*1120*/ 	.word	0x00000001


	//----- nvinfo : EIATTR_CRS_STACK_SIZE
	.align		4
.L_51:
        /*1124*/ 	.byte	0x04, 0x1e
        /*1126*/ 	.short	(.L_53 - .L_52)
.L_52:
        /*1128*/ 	.word	0x00000000


	//----- nvinfo : EIATTR_CBANK_PARAM_SIZE
	.align		4
.L_53:
        /*112c*/ 	.byte	0x03, 0x19
        /*112e*/ 	.short	0x0800


	//----- nvinfo : EIATTR_PARAM_CBANK
	.align		4
        /*1130*/ 	.byte	0x04, 0x0a
        /*1132*/ 	.short	(.L_55 - .L_54)
	.align		4
.L_54:
        /*1134*/ 	.word	index@(.nv.constant0._ZN7cutlass13device_kernelINS_4gemm6kernel13GemmUniversalIN4cute5tupleIJiiiiEEENS1_10collective13CollectiveMmaINS1_35MainloopSm100TmaUmmaWarpSpecializedILi35ELi2ELi4ENS5_IJNS4_1CILi4EEESB_NSA_ILi1EEEEEEEENS5_IJNSA_ILi128EEENSA_ILi64EEENSA_ILi32EEEEEENS_10bfloat16_tENS5_IJlSC_lEEESJ_SK_NS4_8TiledMMAINS4_8MMA_AtomIJNS4_26SM100_MMA_F16BF16_2x1SM_SSISJ_SJ_fLi128ELi64ELNS4_4UMMA5MajorE0ELSP_0ELNSO_7ScaleInE0ELSQ_0EEEEEENS4_6LayoutINS5_IJSC_SC_SC_EEENS5_IJNSA_ILi0EEESV_SV_EEEEENS5_IJNS4_10UnderscoreESY_SY_EEEEENS4_28SM100_TMA_2SM_LOAD_MULTICASTENS4_14ComposedLayoutINS4_7SwizzleILi2ELi4ELi3EEENS4_18smem_ptr_flag_bitsILi16EEENST_INS5_IJNSA_ILi8EEESH_EEENS5_IJSH_SC_EEEEEEEvNS4_8identityES11_S1B_vS1C_EENS_8epilogue10collective18CollectiveEpilogueINS1E_23Sm100TmaWarpSpecializedILi3ELi2ELi16ELb1ELb0EEEJNS5_IJSG_SG_SH_EEENS5_IJNST_ISG_SC_EENST_INS5_IJNSA_ILi16EEENSA_ILi2EEEEEENS5_IJSC_SH_EEEEEEEESJ_SK_SJ_SK_NS1E_6fusion15FusionCallbacksIS1I_NS1R_17LinearCombinationISJ_fSJ_fLNS_15FloatRoundStyleE2EEES1J_S1Q_JEEENS4_5SM1004TMEM4LOAD26SM100_TMEM_LOAD_32dp32b16xENS4_13SM90_TMA_LOADENS12_INS13_ILi1ELi4ELi3EEES16_NST_INS5_IJS17_S1L_EEENS5_IJS1L_SC_EEEEEEENS4_39AutoVectorizingCopyWithAssumedAlignmentILi128EEENS4_14SM90_TMA_STOREES26_S28_S28_EEEvvEEEEvNT_6ParamsE)
        /*1138*/ 	.short	0x0380
        /*113a*/ 	.short	0x0800


	//----- nvinfo : EIATTR_SW_WAR
	.align		4
.L_55:
        /*113c*/ 	.byte	0x04, 0x36
        /*113e*/ 	.short	(.L_57 - .L_56)
.L_56:
        /*1140*/ 	.word	0x00000008
.L_57:


//--------------------- .nv.callgraph             --------------------------
	.section	.nv.callgraph,"",@"SHT_CUDA_CALLGRAPH"
	.align	4
	.sectionentsize	8
	.align		4
        /*0000*/ 	.word	0x00000000
	.align		4
        /*0004*/ 	.word	0xffffffff
	.align		4
        /*0008*/ 	.word	index@(_ZN7cutlass13device_kernelINS_4gemm6kernel13GemmUniversalIN4cute5tupleIJiiiiEEENS1_10collective13CollectiveMmaINS1_35MainloopSm100TmaUmmaWarpSpecializedILi35ELi2ELi4ENS5_IJNS4_1CILi4EEESB_NSA_ILi1EEEEEEEENS5_IJNSA_ILi128EEENSA_ILi64EEENSA_ILi32EEEEEENS_10bfloat16_tENS5_IJlSC_lEEESJ_SK_NS4_8TiledMMAINS4_8MMA_AtomIJNS4_26SM100_MMA_F16BF16_2x1SM_SSISJ_SJ_fLi128ELi64ELNS4_4UMMA5MajorE0ELSP_0ELNSO_7ScaleInE0ELSQ_0EEEEEENS4_6LayoutINS5_IJSC_SC_SC_EEENS5_IJNSA_ILi0EEESV_SV_EEEEENS5_IJNS4_10UnderscoreESY_SY_EEEEENS4_28SM100_TMA_2SM_LOAD_MULTICASTENS4_14ComposedLayoutINS4_7SwizzleILi2ELi4ELi3EEENS4_18smem_ptr_flag_bitsILi16EEENST_INS5_IJNSA_ILi8EEESH_EEENS5_IJSH_SC_EEEEEEEvNS4_8identityES11_S1B_vS1C_EENS_8epilogue10collective18CollectiveEpilogueINS1E_23Sm100TmaWarpSpecializedILi3ELi2ELi16ELb1ELb0EEEJNS5_IJSG_SG_SH_EEENS5_IJNST_ISG_SC_EENST_INS5_IJNSA_ILi16EEENSA_ILi2EEEEEENS5_IJSC_SH_EEEEEEEESJ_SK_SJ_SK_NS1E_6fusion15FusionCallbacksIS1I_NS1R_17LinearCombinationISJ_fSJ_fLNS_15FloatRoundStyleE2EEES1J_S1Q_JEEENS4_5SM1004TMEM4LOAD26SM100_TMEM_LOAD_32dp32b16xENS4_13SM90_TMA_LOADENS12_INS13_ILi1ELi4ELi3EEES16_NST_INS5_IJS17_S1L_EEENS5_IJS1L_SC_EEEEEEENS4_39AutoVectorizingCopyWithAssumedAlignmentILi128EEENS4_14SM90_TMA_STOREES26_S28_S28_EEEvvEEEEvNT_6ParamsE)
	.align		4
        /*000c*/ 	.word	index@(__assertfail)
	.align		4
        /*0010*/ 	.word	0x00000000
	.align		4
        /*0014*/ 	.word	0xfffffffe
	.align		4
        /*0018*/ 	.word	0x00000000
	.align		4
        /*001c*/ 	.word	0xfffffffd
	.align		4
        /*0020*/ 	.word	0x00000000
	.align		4
        /*0024*/ 	.word	0xfffffffc


//--------------------- .nv.constant4             --------------------------
	.section	.nv.constant4,"a",@progbits
	.align	8
	.align		8
.nv.constant4:
        /*0000*/ 	.dword	__assertfail
	.align		8
        /*0008*/ 	.dword	__unnamed_1
	.align		8
        /*0010*/ 	.dword	__unnamed_2
	.align		8
        /*0018*/ 	.dword	_ZN40_INTERNAL_bd1cedab_4_k_cu_f7ef0a56_304084cuda3std3__45__cpo5beginE
	.align		8
        /*0020*/ 	.dword	_ZN40_INTERNAL_bd1cedab_4_k_cu_f7ef0a56_304084cuda3std3__45__cpo3endE
	.align		8
        /*0028*/ 	.dword	_ZN40_INTERNAL_bd1cedab_4_k_cu_f7ef0a56_304084cuda3std3__45__cpo6cbeginE
	.align		8
        /*0030*/ 	.dword	_ZN40_INTERNAL_bd1cedab_4_k_cu_f7ef0a56_304084cuda3std3__45__cpo4cendE
	.align		8
        /*0038*/ 	.dword	_ZN40_INTERNAL_bd1cedab_4_k_cu_f7ef0a56_304084cuda3std3__442_GLOBAL__N__bd1cedab_4_k_cu_f7ef0a56_304086ignoreE
	.align		8
        /*0040*/ 	.dword	_ZN40_INTERNAL_bd1cedab_4_k_cu_f7ef0a56_304084cuda3std3__419piecewise_constructE
	.align		8
        /*0048*/ 	.dword	_ZN40_INTERNAL_bd1cedab_4_k_cu_f7ef0a56_304084cuda3std3__48in_placeE
	.align		8
        /*0050*/ 	.dword	_ZN40_INTERNAL_bd1cedab_4_k_cu_f7ef0a56_304084cuda3std6ranges3__45__cpo4swapE
	.align		8
        /*0058*/ 	.dword	_ZN40_INTERNAL_bd1cedab_4_k_cu_f7ef0a56_304084cuda3std6ranges3__45__cpo9iter_moveE
	.align		8
        /*0060*/ 	.dword	_ZN40_INTERNAL_bd1cedab_4_k_cu_f7ef0a56_304084cute7productE
	.align		8
        /*0068*/ 	.dword	_ZN40_INTERNAL_bd1cedab_4_k_cu_f7ef0a56_304084cute1_E
	.align		8
        /*0070*/ 	.dword	$str$25
	.align		8
        /*0078*/ 	.dword	$str$26
	.align		8
        /*0080*/ 	.dword	$str$27
	.align		8
        /*0088*/ 	.dword	$str$28


//--------------------- .text._ZN7cutlass13device_kernelINS_4gemm6kernel13GemmUniversalIN4cute5tupleIJiiiiEEENS1_10collective13CollectiveMmaINS1_35MainloopSm100TmaUmmaWarpSpecializedILi35ELi2ELi4ENS5_IJNS4_1CILi4EEESB_NSA_ILi1EEEEEEEENS5_IJNSA_ILi128EEENSA_ILi64EEENSA_ILi32EEEEEENS_10bfloat16_tENS5_IJlSC_lEEESJ_SK_NS4_8TiledMMAINS4_8MMA_AtomIJNS4_26SM100_MMA_F16BF16_2x1SM_SSISJ_SJ_fLi128ELi64ELNS4_4UMMA5MajorE0ELSP_0ELNSO_7ScaleInE0ELSQ_0EEEEEENS4_6LayoutINS5_IJSC_SC_SC_EEENS5_IJNSA_ILi0EEESV_SV_EEEEENS5_IJNS4_10UnderscoreESY_SY_EEEEENS4_28SM100_TMA_2SM_LOAD_MULTICASTENS4_14ComposedLayoutINS4_7SwizzleILi2ELi4ELi3EEENS4_18smem_ptr_flag_bitsILi16EEENST_INS5_IJNSA_ILi8EEESH_EEENS5_IJSH_SC_EEEEEEEvNS4_8identityES11_S1B_vS1C_EENS_8epilogue10collective18CollectiveEpilogueINS1E_23Sm100TmaWarpSpecializedILi3ELi2ELi16ELb1ELb0EEEJNS5_IJSG_SG_SH_EEENS5_IJNST_ISG_SC_EENST_INS5_IJNSA_ILi16EEENSA_ILi2EEEEEENS5_IJSC_SH_EEEEEEEESJ_SK_SJ_SK_NS1E_6fusion15FusionCallbacksIS1I_NS1R_17LinearCombinationISJ_fSJ_fLNS_15FloatRoundStyleE2EEES1J_S1Q_JEEENS4_5SM1004TMEM4LOAD26SM100_TMEM_LOAD_32dp32b16xENS4_13SM90_TMA_LOADENS12_INS13_ILi1ELi4ELi3EEES16_NST_INS5_IJS17_S1L_EEENS5_IJS1L_SC_EEEEEEENS4_39AutoVectorizingCopyWithAssumedAlignmentILi128EEENS4_14SM90_TMA_STOREES26_S28_S28_EEEvvEEEEvNT_6ParamsE --------------------------
	.section	.text._ZN7cutlass13device_kernelINS_4gemm6kernel13GemmUniversalIN4cute5tupleIJiiiiEEENS1_10collective13CollectiveMmaINS1_35MainloopSm100TmaUmmaWarpSpecializedILi35ELi2ELi4ENS5_IJNS4_1CILi4EEESB_NSA_ILi1EEEEEEEENS5_IJNSA_ILi128EEENSA_ILi64EEENSA_ILi32EEEEEENS_10bfloat16_tENS5_IJlSC_lEEESJ_SK_NS4_8TiledMMAINS4_8MMA_AtomIJNS4_26SM100_MMA_F16BF16_2x1SM_SSISJ_SJ_fLi128ELi64ELNS4_4UMMA5MajorE0ELSP_0ELNSO_7ScaleInE0ELSQ_0EEEEEENS4_6LayoutINS5_IJSC_SC_SC_EEENS5_IJNSA_ILi0EEESV_SV_EEEEENS5_IJNS4_10UnderscoreESY_SY_EEEEENS4_28SM100_TMA_2SM_LOAD_MULTICASTENS4_14ComposedLayoutINS4_7SwizzleILi2ELi4ELi3EEENS4_18smem_ptr_flag_bitsILi16EEENST_INS5_IJNSA_ILi8EEESH_EEENS5_IJSH_SC_EEEEEEEvNS4_8identityES11_S1B_vS1C_EENS_8epilogue10collective18CollectiveEpilogueINS1E_23Sm100TmaWarpSpecializedILi3ELi2ELi16ELb1ELb0EEEJNS5_IJSG_SG_SH_EEENS5_IJNST_ISG_SC_EENST_INS5_IJNSA_ILi16EEENSA_ILi2EEEEEENS5_IJSC_SH_EEEEEEEESJ_SK_SJ_SK_NS1E_6fusion15FusionCallbacksIS1I_NS1R_17LinearCombinationISJ_fSJ_fLNS_15FloatRoundStyleE2EEES1J_S1Q_JEEENS4_5SM1004TMEM4LOAD26SM100_TMEM_LOAD_32dp32b16xENS4_13SM90_TMA_LOADENS12_INS13_ILi1ELi4ELi3EEES16_NST_INS5_IJS17_S1L_EEENS5_IJS1L_SC_EEEEEEENS4_39AutoVectorizingCopyWithAssumedAlignmentILi128EEENS4_14SM90_TMA_STOREES26_S28_S28_EEEvvEEEEvNT_6ParamsE,"ax",@progbits
	.align	128
.text._ZN7cutlass13device_kernelINS_4gemm6kernel13GemmUniversalIN4cute5tupleIJiiiiEEENS1_10collective13CollectiveMmaINS1_35MainloopSm100TmaUmmaWarpSpecializedILi35ELi2ELi4ENS5_IJNS4_1CILi4EEESB_NSA_ILi1EEEEEEEENS5_IJNSA_ILi128EEENSA_ILi64EEENSA_ILi32EEEEEENS_10bfloat16_tENS5_IJlSC_lEEESJ_SK_NS4_8TiledMMAINS4_8MMA_AtomIJNS4_26SM100_MMA_F16BF16_2x1SM_SSISJ_SJ_fLi128ELi64ELNS4_4UMMA5MajorE0ELSP_0ELNSO_7ScaleInE0ELSQ_0EEEEEENS4_6LayoutINS5_IJSC_SC_SC_EEENS5_IJNSA_ILi0EEESV_SV_EEEEENS5_IJNS4_10UnderscoreESY_SY_EEEEENS4_28SM100_TMA_2SM_LOAD_MULTICASTENS4_14ComposedLayoutINS4_7SwizzleILi2ELi4ELi3EEENS4_18smem_ptr_flag_bitsILi16EEENST_INS5_IJNSA_ILi8EEESH_EEENS5_IJSH_SC_EEEEEEEvNS4_8identityES11_S1B_vS1C_EENS_8epilogue10collective18CollectiveEpilogueINS1E_23Sm100TmaWarpSpecializedILi3ELi2ELi16ELb1ELb0EEEJNS5_IJSG_SG_SH_EEENS5_IJNST_ISG_SC_EENST_INS5_IJNSA_ILi16EEENSA_ILi2EEEEEENS5_IJSC_SH_EEEEEEEESJ_SK_SJ_SK_NS1E_6fusion15FusionCallbacksIS1I_NS1R_17LinearCombinationISJ_fSJ_fLNS_15FloatRoundStyleE2EEES1J_S1Q_JEEENS4_5SM1004TMEM4LOAD26SM100_TMEM_LOAD_32dp32b16xENS4_13SM90_TMA_LOADENS12_INS13_ILi1ELi4ELi3EEES16_NST_INS5_IJS17_S1L_EEENS5_IJS1L_SC_EEEEEEENS4_39AutoVectorizingCopyWithAssumedAlignmentILi128EEENS4_14SM90_TMA_STOREES26_S28_S28_EEEvvEEEEvNT_6ParamsE:
        .type           _ZN7cutlass13device_kernelINS_4gemm6kernel13GemmUniversalIN4cute5tupleIJiiiiEEENS1_10collective13CollectiveMmaINS1_35MainloopSm100TmaUmmaWarpSpecializedILi35ELi2ELi4ENS5_IJNS4_1CILi4EEESB_NSA_ILi1EEEEEEEENS5_IJNSA_ILi128EEENSA_ILi64EEENSA_ILi32EEEEEENS_10bfloat16_tENS5_IJlSC_lEEESJ_SK_NS4_8TiledMMAINS4_8MMA_AtomIJNS4_26SM100_MMA_F16BF16_2x1SM_SSISJ_SJ_fLi128ELi64ELNS4_4UMMA5MajorE0ELSP_0ELNSO_7ScaleInE0ELSQ_0EEEEEENS4_6LayoutINS5_IJSC_SC_SC_EEENS5_IJNSA_ILi0EEESV_SV_EEEEENS5_IJNS4_10UnderscoreESY_SY_EEEEENS4_28SM100_TMA_2SM_LOAD_MULTICASTENS4_14ComposedLayoutINS4_7SwizzleILi2ELi4ELi3EEENS4_18smem_ptr_flag_bitsILi16EEENST_INS5_IJNSA_ILi8EEESH_EEENS5_IJSH_SC_EEEEEEEvNS4_8identityES11_S1B_vS1C_EENS_8epilogue10collective18CollectiveEpilogueINS1E_23Sm100TmaWarpSpecializedILi3ELi2ELi16ELb1ELb0EEEJNS5_IJSG_SG_SH_EEENS5_IJNST_ISG_SC_EENST_INS5_IJNSA_ILi16EEENSA_ILi2EEEEEENS5_IJSC_SH_EEEEEEEESJ_SK_SJ_SK_NS1E_6fusion15FusionCallbacksIS1I_NS1R_17LinearCombinationISJ_fSJ_fLNS_15FloatRoundStyleE2EEES1J_S1Q_JEEENS4_5SM1004TMEM4LOAD26SM100_TMEM_LOAD_32dp32b16xENS4_13SM90_TMA_LOADENS12_INS13_ILi1ELi4ELi3EEES16_NST_INS5_IJS17_S1L_EEENS5_IJS1L_SC_EEEEEEENS4_39AutoVectorizingCopyWithAssumedAlignmentILi128EEENS4_14SM90_TMA_STOREES26_S28_S28_EEEvvEEEEvNT_6ParamsE,@function
        .size           _ZN7cutlass13device_kernelINS_4gemm6kernel13GemmUniversalIN4cute5tupleIJiiiiEEENS1_10collective13CollectiveMmaINS1_35MainloopSm100TmaUmmaWarpSpecializedILi35ELi2ELi4ENS5_IJNS4_1CILi4EEESB_NSA_ILi1EEEEEEEENS5_IJNSA_ILi128EEENSA_ILi64EEENSA_ILi32EEEEEENS_10bfloat16_tENS5_IJlSC_lEEESJ_SK_NS4_8TiledMMAINS4_8MMA_AtomIJNS4_26SM100_MMA_F16BF16_2x1SM_SSISJ_SJ_fLi128ELi64ELNS4_4UMMA5MajorE0ELSP_0ELNSO_7ScaleInE0ELSQ_0EEEEEENS4_6LayoutINS5_IJSC_SC_SC_EEENS5_IJNSA_ILi0EEESV_SV_EEEEENS5_IJNS4_10UnderscoreESY_SY_EEEEENS4_28SM100_TMA_2SM_LOAD_MULTICASTENS4_14ComposedLayoutINS4_7SwizzleILi2ELi4ELi3EEENS4_18smem_ptr_flag_bitsILi16EEENST_INS5_IJNSA_ILi8EEESH_EEENS5_IJSH_SC_EEEEEEEvNS4_8identityES11_S1B_vS1C_EENS_8epilogue10collective18CollectiveEpilogueINS1E_23Sm100TmaWarpSpecializedILi3ELi2ELi16ELb1ELb0EEEJNS5_IJSG_SG_SH_EEENS5_IJNST_ISG_SC_EENST_INS5_IJNSA_ILi16EEENSA_ILi2EEEEEENS5_IJSC_SH_EEEEEEEESJ_SK_SJ_SK_NS1E_6fusion15FusionCallbacksIS1I_NS1R_17LinearCombinationISJ_fSJ_fLNS_15FloatRoundStyleE2EEES1J_S1Q_JEEENS4_5SM1004TMEM4LOAD26SM100_TMEM_LOAD_32dp32b16xENS4_13SM90_TMA_LOADENS12_INS13_ILi1ELi4ELi3EEES16_NST_INS5_IJS17_S1L_EEENS5_IJS1L_SC_EEEEEEENS4_39AutoVectorizingCopyWithAssumedAlignmentILi128EEENS4_14SM90_TMA_STOREES26_S28_S28_EEEvvEEEEvNT_6ParamsE,(.L_x_269 - _ZN7cutlass13device_kernelINS_4gemm6kernel13GemmUniversalIN4cute5tupleIJiiiiEEENS1_10collective13CollectiveMmaINS1_35MainloopSm100TmaUmmaWarpSpecializedILi35ELi2ELi4ENS5_IJNS4_1CILi4EEESB_NSA_ILi1EEEEEEEENS5_IJNSA_ILi128EEENSA_ILi64EEENSA_ILi32EEEEEENS_10bfloat16_tENS5_IJlSC_lEEESJ_SK_NS4_8TiledMMAINS4_8MMA_AtomIJNS4_26SM100_MMA_F16BF16_2x1SM_SSISJ_SJ_fLi128ELi64ELNS4_4UMMA5MajorE0ELSP_0ELNSO_7ScaleInE0ELSQ_0EEEEEENS4_6LayoutINS5_IJSC_SC_SC_EEENS5_IJNSA_ILi0EEESV_SV_EEEEENS5_IJNS4_10UnderscoreESY_SY_EEEEENS4_28SM100_TMA_2SM_LOAD_MULTICASTENS4_14ComposedLayoutINS4_7SwizzleILi2ELi4ELi3EEENS4_18smem_ptr_flag_bitsILi16EEENST_INS5_IJNSA_ILi8EEESH_EEENS5_IJSH_SC_EEEEEEEvNS4_8identityES11_S1B_vS1C_EENS_8epilogue10collective18CollectiveEpilogueINS1E_23Sm100TmaWarpSpecializedILi3ELi2ELi16ELb1ELb0EEEJNS5_IJSG_SG_SH_EEENS5_IJNST_ISG_SC_EENST_INS5_IJNSA_ILi16EEENSA_ILi2EEEEEENS5_IJSC_SH_EEEEEEEESJ_SK_SJ_SK_NS1E_6fusion15FusionCallbacksIS1I_NS1R_17LinearCombinationISJ_fSJ_fLNS_15FloatRoundStyleE2EEES1J_S1Q_JEEENS4_5SM1004TMEM4LOAD26SM100_TMEM_LOAD_32dp32b16xENS4_13SM90_TMA_LOADENS12_INS13_ILi1ELi4ELi3EEES16_NST_INS5_IJS17_S1L_EEENS5_IJS1L_SC_EEEEEEENS4_39AutoVectorizingCopyWithAssumedAlignmentILi128EEENS4_14SM90_TMA_STOREES26_S28_S28_EEEvvEEEEvNT_6ParamsE)
        .other          _ZN7cutlass13device_kernelINS_4gemm6kernel13GemmUniversalIN4cute5tupleIJiiiiEEENS1_10collective13CollectiveMmaINS1_35MainloopSm100TmaUmmaWarpSpecializedILi35ELi2ELi4ENS5_IJNS4_1CILi4EEESB_NSA_ILi1EEEEEEEENS5_IJNSA_ILi128EEENSA_ILi64EEENSA_ILi32EEEEEENS_10bfloat16_tENS5_IJlSC_lEEESJ_SK_NS4_8TiledMMAINS4_8MMA_AtomIJNS4_26SM100_MMA_F16BF16_2x1SM_SSISJ_SJ_fLi128ELi64ELNS4_4UMMA5MajorE0ELSP_0ELNSO_7ScaleInE0ELSQ_0EEEEEENS4_6LayoutINS5_IJSC_SC_SC_EEENS5_IJNSA_ILi0EEESV_SV_EEEEENS5_IJNS4_10UnderscoreESY_SY_EEEEENS4_28SM100_TMA_2SM_LOAD_MULTICASTENS4_14ComposedLayoutINS4_7SwizzleILi2ELi4ELi3EEENS4_18smem_ptr_flag_bitsILi16EEENST_INS5_IJNSA_ILi8EEESH_EEENS5_IJSH_SC_EEEEEEEvNS4_8identityES11_S1B_vS1C_EENS_8epilogue10collective18CollectiveEpilogueINS1E_23Sm100TmaWarpSpecializedILi3ELi2ELi16ELb1ELb0EEEJNS5_IJSG_SG_SH_EEENS5_IJNST_ISG_SC_EENST_INS5_IJNSA_ILi16EEENSA_ILi2EEEEEENS5_IJSC_SH_EEEEEEEESJ_SK_SJ_SK_NS1E_6fusion15FusionCallbacksIS1I_NS1R_17LinearCombinationISJ_fSJ_fLNS_15FloatRoundStyleE2EEES1J_S1Q_JEEENS4_5SM1004TMEM4LOAD26SM100_TMEM_LOAD_32dp32b16xENS4_13SM90_TMA_LOADENS12_INS13_ILi1ELi4ELi3EEES16_NST_INS5_IJS17_S1L_EEENS5_IJS1L_SC_EEEEEEENS4_39AutoVectorizingCopyWithAssumedAlignmentILi128EEENS4_14SM90_TMA_STOREES26_S28_S28_EEEvvEEEEvNT_6ParamsE,@"STO_CUDA_ENTRY STV_DEFAULT"
_ZN7cutlass13device_kernelINS_4gemm6kernel13GemmUniversalIN4cute5tupleIJiiiiEEENS1_10collective13CollectiveMmaINS1_35MainloopSm100TmaUmmaWarpSpecializedILi35ELi2ELi4ENS5_IJNS4_1CILi4EEESB_NSA_ILi1EEEEEEEENS5_IJNSA_ILi128EEENSA_ILi64EEENSA_ILi32EEEEEENS_10bfloat16_tENS5_IJlSC_lEEESJ_SK_NS4_8TiledMMAINS4_8MMA_AtomIJNS4_26SM100_MMA_F16BF16_2x1SM_SSISJ_SJ_fLi128ELi64ELNS4_4UMMA5MajorE0ELSP_0ELNSO_7ScaleInE0ELSQ_0EEEEEENS4_6LayoutINS5_IJSC_SC_SC_EEENS5_IJNSA_ILi0EEESV_SV_EEEEENS5_IJNS4_10UnderscoreESY_SY_EEEEENS4_28SM100_TMA_2SM_LOAD_MULTICASTENS4_14ComposedLayoutINS4_7SwizzleILi2ELi4ELi3EEENS4_18smem_ptr_flag_bitsILi16EEENST_INS5_IJNSA_ILi8EEESH_EEENS5_IJSH_SC_EEEEEEEvNS4_8identityES11_S1B_vS1C_EENS_8epilogue10collective18CollectiveEpilogueINS1E_23Sm100TmaWarpSpecializedILi3ELi2ELi16ELb1ELb0EEEJNS5_IJSG_SG_SH_EEENS5_IJNST_ISG_SC_EENST_INS5_IJNSA_ILi16EEENSA_ILi2EEEEEENS5_IJSC_SH_EEEEEEEESJ_SK_SJ_SK_NS1E_6fusion15FusionCallbacksIS1I_NS1R_17LinearCombinationISJ_fSJ_fLNS_15FloatRoundStyleE2EEES1J_S1Q_JEEENS4_5SM1004TMEM4LOAD26SM100_TMEM_LOAD_32dp32b16xENS4_13SM90_TMA_LOADENS12_INS13_ILi1ELi4ELi3EEES16_NST_INS5_IJS17_S1L_EEENS5_IJS1L_SC_EEEEEEENS4_39AutoVectorizingCopyWithAssumedAlignmentILi128EEENS4_14SM90_TMA_STOREES26_S28_S28_EEEvvEEEEvNT_6ParamsE:
[----:B------:R-:W1:Y:S01]  /*0000*/  LDC R1, c[0x0][0x37c] ;  /* 0x0000df00ff017b82 */ /* 0x000e620000000800 */
[----:B------:R-:W2:Y:S01]  /*0010*/  S2R R59, SR_TID.X ;  /* 0x00000000003b7919 */ /* 0x000ea20000002100 */
[----:B------:R-:W3:Y:S06]  /*0020*/  LDCU.64 UR8, c[0x0][0x890] ;  /* 0x00011200ff0877ac */ /* 0x000eec0008000a00 */
[----:B------:R-:W4:Y:S01]  /*0030*/  S2UR UR4, SR_CgaCtaId ;  /* 0x00000000000479c3 */ /* 0x000f220000008800 */
[----:B------:R-:W-:Y:S02]  /*0040*/  PRMT R50, RZ, 0x7610, R50 ;  /* 0x00007610ff327816 */ /* 0x000fe40000000032 */
[----:B------:R-:W-:-:S02]  /*0050*/  ELECT P0, URZ, PT ;  /* 0x0000000000ff782f */ /* 0x000fc40003800000 */
[----:B---3--:R-:W-:-:S04]  /*0060*/  ISETP.NE.U32.AND P1, PT, RZ, UR8, PT ;  /* 0x00000008ff007c0c */ /* 0x008fc8000bf25070 */
[----:B------:R-:W-:Y:S01]  /*0070*/  ISETP.NE.AND.EX P2, PT, RZ, UR9, PT, P1 ;  /* 0x00000009ff007c0c */ /* 0x000fe2000bf45310 */
[----:B----4-:R-:W-:Y:S02]  /*0080*/  ULOP3.LUT UR35, UR4, 0x1, URZ, 0xc0, !UPT ;  /* 0x0000000104237892 */ /* 0x010fe4000f8ec0ff */
[----:B------:R-:W-:Y:S01]  /*0090*/  ULOP3.LUT UR34, UR4, 0x1, URZ, 0x3c, !UPT ;  /* 0x0000000104227892 */ /* 0x000fe2000f8e3cff */
[----:B--2---:R-:W-:-:S05]  /*00a0*/  SHF.R.U32.HI R51, RZ, 0x5, R59 ;  /* 0x00000005ff337819 */ /* 0x004fca000001163b */
[----:B------:R-:W2:Y:S02]  /*00b0*/  SHFL.IDX PT, R0, R51, RZ, 0x1f ;  /* 0x00001fff33007589 */ /* 0x000ea400000e0000 */
[----:B--2---:R-:W-:Y:S02]  /*00c0*/  R2UR UR22, R0 ;  /* 0x00000000001672ca */ /* 0x004fe400000e0000 */
[----:B-1----:R-:W-:-:S13]  /*00d0*/  @P2 BRA `(.L_x_0) ;  /* 0x0000000000302947 */ /* 0x002fda0003800000 */
[----:B------:R-:W1:Y:S02]  /*00e0*/  LDCU.64 UR4, c[0x0][0x888] ;  /* 0x00011100ff0477ac */ /* 0x000e640008000a00 */
[----:B-1----:R-:W-:-:S04]  /*00f0*/  UISETP.NE.U32.AND UP0, UPT, UR4, URZ, UPT ;  /* 0x000000ff0400728c */ /* 0x002fc8000bf05070 */
[----:B------:R-:W-:-:S09]  /*0100*/  UISETP.NE.AND.EX UP0, UPT, UR5, URZ, UPT, UP0 ;  /* 0x000000ff0500728c */ /* 0x000fd2000bf05300 */
[----:B------:R-:W-:Y:S05]  /*0110*/  BRA.U !UP0, `(.L_x_1) ;  /* 0x0000000108147547 */ /* 0x000fea000b800000 */
[----:B------:R-:W1:Y:S01]  /*0120*/  LDC.64 R26, c[0x0][0x888] ;  /* 0x00022200ff1a7b82 */ /* 0x000e620000000a00 */
[----:B------:R-:W1:Y:S02]  /*0130*/  LDCU.64 UR4, c[0x0][0x358] ;  /* 0x00006b00ff0477ac */ /* 0x000e640008000a00 */
[----:B-1----:R1:W5:Y:S01]  /*0140*/  LDG.E R26, desc[UR4][R26.64] ;  /* 0x000000041a1a7981 */ /* 0x002362000c1e1900 */
[----:B------:R-:W-:Y:S01]  /*0150*/  HFMA2 R50, -RZ, RZ, 0, 5.9604644775390625e-08 ;  /* 0x00000001ff327431 */ /* 0x000fe200000001ff */
[----:B------:R-:W-:Y:S05]  /*0160*/  BRA `(.L_x_0) ;  /* 0x00000000000c7947 */ /* 0x000fea0003800000 */
.L_x_1:
[----:B------:R-:W1:Y:S01]  /*0170*/  LDCU UR4, c[0x0][0x880] ;  /* 0x00011000ff0477ac */ /* 0x000e620008000800 */
[----:B------:R-:W-:Y:S01]  /*0180*/  HFMA2 R50, -RZ, RZ, 0, 5.9604644775390625e-08 ;  /* 0x00000001ff327431 */ /* 0x000fe200000001ff */
[----:B-1----:R-:W-:-:S07]  /*0190*/  MOV R26, UR4 ;  /* 0x00000004001a7c02 */ /* 0x002fce0008000f00 */
.L_x_0:
[----:B------:R-:W2:Y:S02]  /*01a0*/  LDCU.64 UR4, c[0x0][0x8b0] ;  /* 0x00011600ff0477ac */ /* 0x000ea40008000a00 */
[----:B--2---:R-:W-:-:S04]  /*01b0*/  UISETP.NE.U32.AND UP0, UPT, UR4, URZ, UPT ;  /* 0x000000ff0400728c */ /* 0x004fc8000bf05070 */
[----:B------:R-:W-:-:S09]  /*01c0*/  UISETP.NE.AND.EX UP0, UPT, UR5, URZ, UPT, UP0 ;  /* 0x000000ff0500728c */ /* 0x000fd2000bf05300 */
[----:B------:R-:W-:Y:S05]  /*01d0*/  BRA.U UP0, `(.L_x_2) ;  /* 0x0000000100287547 */ /* 0x000fea000b800000 */
[----:B------:R-:W2:Y:S02]  /*01e0*/  LDCU.64 UR4, c[0x0][0x8a8] ;  /* 0x00011500ff0477ac */ /* 0x000ea40008000a00 */
[----:B--2---:R-:W-:-:S04]  /*01f0*/  UISETP.NE.U32.AND UP0, UPT, UR4, URZ, UPT ;  /* 0x000000ff0400728c */ /* 0x004fc8000bf05070 */
[----:B------:R-:W-:-:S09]  /*0200*/  UISETP.NE.AND.EX UP0, UPT, UR5, URZ, UPT, UP0 ;  /* 0x000000ff0500728c */ /* 0x000fd2000bf05300 */
[----:B------:R-:W-:Y:S05]  /*0210*/  BRA.U !UP0, `(.L_x_3) ;  /* 0x0000000108107547 */ /* 0x000fea000b800000 */
[----:B------:R-:W2:Y:S01]  /*0220*/  LDC.64 R24, c[0x0][0x8a8] ;  /* 0x00022a00ff187b82 */ /* 0x000ea20000000a00 */
[----:B------:R-:W2:Y:S02]  /*0230*/  LDCU.64 UR4, c[0x0][0x358] ;  /* 0x00006b00ff0477ac */ /* 0x000ea40008000a00 */
[----:B--2---:R2:W5:Y:S01]  /*0240*/  LDG.E R24, desc[UR4][R24.64] ;  /* 0x0000000418187981 */ /* 0x004562000c1e1900 */
[----:B------:R-:W-:Y:S05]  /*0250*/  BRA `(.L_x_2) ;  /* 0x0000000000087947 */ /* 0x000fea0003800000 */
.L_x_3:
[----:B------:R-:W2:Y:S02]  /*0260*/  LDCU UR4, c[0x0][0x8a0] ;  /* 0x00011400ff0477ac */ /* 0x000ea40008000800 */
[----:B--2---:R-:W-:Y:S02]  /*0270*/  MOV R24, UR4 ;  /* 0x0000000400187c02 */ /* 0x004fe40008000f00 */
.L_x_2:
[----:B------:R-:W-:Y:S01]  /*0280*/  IMAD.U32 R0, RZ, RZ, UR22 ;  /* 0x00000016ff007e24 */ /* 0x000fe2000f8e00ff */
[----:B------:R-:W-:Y:S04]  /*0290*/  BSSY.RECONVERGENT B0, `(.L_x_4) ;  /* 0x000000c000007945 */ /* 0x000fe80003800200 */
[C---:B------:R-:W-:Y:S02]  /*02a0*/  ISETP.NE.OR P3, PT, R0.reuse, 0x1, !P0 ;  /* 0x000000010000780c */ /* 0x040fe40004765670 */
[----:B------:R-:W-:-:S11]  /*02b0*/  ISETP.NE.OR P2, PT, R0, 0x3, !P0 ;  /* 0x000000030000780c */ /* 0x000fd60004745670 */
[----:B------:R-:W-:Y:S05]  /*02c0*/  @P3 BRA `(.L_x_5) ;  /* 0x0000000000203947 */ /* 0x000fea0003800000 */
[----:B------:R-:W3:Y:S02]  /*02d0*/  LDCU.64 UR4, c[0x0][0x348] ;  /* 0x00006900ff0477ac */ /* 0x000ee40008000a00 */
[----:B---3--:R-:W-:Y:S02]  /*02e0*/  UIADD3 UR6, UP1, UPT, UR4, 0x80, URZ ;  /* 0x0000008004067890 */ /* 0x008fe4000ff3e0ff */
[----:B------:R-:W-:Y:S02]  /*02f0*/  UIADD3 UR4, UP0, UPT, UR4, 0x180, URZ ;  /* 0x0000018004047890 */ /* 0x000fe4000ff1e0ff */
[----:B------:R-:W-:Y:S02]  /*0300*/  UIADD3.X UR7, UPT, UPT, URZ, UR5, URZ, UP1, !UPT ;  /* 0x00000005ff077290 */ /* 0x000fe40008ffe4ff */
[----:B------:R-:W-:-:S07]  /*0310*/  UIADD3.X UR5, UPT, UPT, URZ, UR5, URZ, UP0, !UPT ;  /* 0x00000005ff057290 */ /* 0x000fce00087fe4ff */
[----:B------:R3:W-:Y:S02]  /*0320*/  UTMACCTL.PF [UR6] ;  /* 0x00000000060079b9 */ /* 0x0007e40008040000 */
[----:B------:R3:W-:Y:S02]  /*0330*/  UTMACCTL.PF [UR4] ;  /* 0x00000000040079b9 */ /* 0x0007e40008040000 */
[----:B---3--:R-:W-:Y:S01]  /*0340*/  NOP ;  /* 0x0000000000007918 */ /* 0x008fe20000000000 */
.L_x_5:
[----:B------:R-:W-:Y:S05]  /*0350*/  BSYNC.RECONVERGENT B0 ;  /* 0x0000000000007941 */ /* 0x000fea0003800200 */
.L_x_4:
[----:B------:R-:W-:Y:S04]  /*0360*/  BSSY.RECONVERGENT B0, `(.L_x_6) ;  /* 0x000000a000007945 */ /* 0x000fe80003800200 */
        /* <DEDUP_REMOVED lines=9> */
.L_x_7:
[----:B------:R-:W-:Y:S05]  /*0400*/  BSYNC.RECONVERGENT B0 ;  /* 0x0000000000007941 */ /* 0x000fea0003800200 */
.L_x_6:
[----:B------:R-:W3:Y:S01]  /*0410*/  LDCU.64 UR4, c[0x0][0x888] ;  /* 0x00011100ff0477ac */ /* 0x000ee20008000a00 */
[----:B------:R-:W-:Y:S01]  /*0420*/  ISETP.NE.AND.EX P1, PT, RZ, UR9, PT, P1 ;  /* 0x00000009ff007c0c */ /* 0x000fe2000bf25310 */
[----:B------:R-:W-:Y:S01]  /*0430*/  UPLOP3.LUT UP3, UPT, UPT, UPT, UPT, 0x80, 0x8 ;  /* 0x000000000008789c */ /* 0x000fe20003f6f070 */
[----:B---3--:R-:W-:-:S04]  /*0440*/  ISETP.NE.U32.AND P2, PT, RZ, UR4, PT ;  /* 0x00000004ff007c0c */ /* 0x008fc8000bf45070 */
[----:B------:R-:W-:-:S13]  /*0450*/  ISETP.NE.AND.EX P2, PT, RZ, UR5, PT, P2 ;  /* 0x00000005ff007c0c */ /* 0x000fda000bf45320 */
[----:B------:R-:W-:Y:S05]  /*0460*/  @P2 BRA P1, `(.L_x_8) ;  /* 0x0000000000282947 */ /* 0x000fea0000800000 */
[----:B------:R-:W-:Y:S01]  /*0470*/  UISETP.NE.U32.AND UP0, UPT, UR8, URZ, UPT ;  /* 0x000000ff0800728c */ /* 0x000fe2000bf05070 */
[----:B-----5:R-:W-:Y:S01]  /*0480*/  FSETP.NEU.AND P1, PT, R26, RZ, PT ;  /* 0x000000ff1a00720b */ /* 0x020fe20003f2d000 */
[----:B------:R-:W-:Y:S02]  /*0490*/  UISETP.NE.U32.AND UP2, UPT, UR4, URZ, UPT ;  /* 0x000000ff0400728c */ /* 0x000fe4000bf45070 */
[----:B------:R-:W-:Y:S02]  /*04a0*/  UISETP.NE.AND.EX UP1, UPT, UR9, URZ, UPT, UP0 ;  /* 0x000000ff0900728c */ /* 0x000fe4000bf25300 */
[----:B------:R-:W-:-:S04]  /*04b0*/  UISETP.NE.AND.EX UP0, UPT, UR5, URZ, UPT, UP2 ;  /* 0x000000ff0500728c */ /* 0x000fc8000bf05320 */
[----:B------:R-:W-:-:S04]  /*04c0*/  USEL UR4, URZ, 0xffffffff, UP0 ;  /* 0xffffffffff047887 */ /* 0x000fc80008000000 */
[----:B------:R-:W-:Y:S01]  /*04d0*/  VOTEU.ANY UP0, P1 ;  /* 0x0000000000ff7886 */ /* 0x000fe20000800100 */
[----:B------:R-:W-:-:S04]  /*04e0*/  @!UP1 USEL UR4, URZ, 0xffffffff, UP0 ;  /* 0xffffffffff049887 */ /* 0x000fc80008000000 */
[----:B------:R-:W-:-:S04]  /*04f0*/  ULOP3.LUT UR4, UR4, 0x1, URZ, 0xc0, !UPT ;  /* 0x0000000104047892 */ /* 0x000fc8000f8ec0ff */
[----:B------:R-:W-:-:S11]  /*0500*/  UISETP.NE.U32.AND UP3, UPT, UR4, 0x1, UPT ;  /* 0x000000010400788c */ /* 0x000fd6000bf65070 */
.L_x_8:
[----:B------:R-:W3:Y:S01]  /*0510*/  SHFL.IDX PT, R0, R51, RZ, 0x1f ;  /* 0x00001fff33007589 */ /* 0x000ee200000e0000 */
[----:B------:R-:W-:-:S04]  /*0520*/  UISETP.NE.AND UP0, UPT, UR22, 0x2, UPT ;  /* 0x000000021600788c */ /* 0x000fc8000bf05270 */
[----:B------:R-:W-:Y:S02]  /*0530*/  UISETP.EQ.AND UP1, UPT, UR35, URZ, !UP0 ;  /* 0x000000ff2300728c */ /* 0x000fe4000c722270 */
[----:B------:R-:W-:-:S04]  /*0540*/  USEL UR40, URZ, 0x1, UP0 ;  /* 0x00000001ff287887 */ /* 0x000fc80008000000 */
[----:B------:R-:W-:Y:S02]  /*0550*/  PLOP3.LUT P3, PT, P0, PT, UP1, 0x80, 0x8 ;  /* 0x000000000008781c */ /* 0x000fe4000076f018 */
[----:B---3--:R-:W-:-:S13]  /*0560*/  ISETP.NE.AND P1, PT, R0, RZ, PT ;  /* 0x000000ff0000720c */ /* 0x008fda0003f25270 */
[----:B------:R-:W-:Y:S05]  /*0570*/  @P1 BRA `(.L_x_9) ;  /* 0x00000004005c1947 */ /* 0x000fea0003800000 */
[----:B------:R-:W-:Y:S01]  /*0580*/  ELECT P1, URZ, PT ;  /* 0x0000000000ff782f */ /* 0x000fe20003820000 */
[----:B------:R-:W-:-:S12]  /*0590*/  BSSY.RECONVERGENT B0, `(.L_x_9) ;  /* 0x0000055000007945 */ /* 0x000fd80003800200 */
[----:B------:R-:W-:Y:S05]  /*05a0*/  @!P1 BRA `(.L_x_10) ;  /* 0x00000004004c9947 */ /* 0x000fea0003800000 */
[----:B------:R-:W3:Y:S01]  /*05b0*/  S2UR UR5, SR_CgaCtaId ;  /* 0x00000000000579c3 */ /* 0x000ee20000008800 */
[----:B------:R-:W-:Y:S01]  /*05c0*/  UMOV UR4, 0x400 ;  /* 0x0000040000047882 */ /* 0x000fe20000000000 */
[----:B------:R-:W-:Y:S01]  /*05d0*/  UMOV UR8, 0x1 ;  /* 0x0000000100087882 */ /* 0x000fe20000000000 */
[----:B------:R-:W-:Y:S01]  /*05e0*/  UMOV UR6, 0x5 ;  /* 0x0000000500067882 */ /* 0x000fe20000000000 */
[----:B------:R-:W-:-:S04]  /*05f0*/  UIADD3 UR8, UPT, UPT, -UR8, 0x100000, URZ ;  /* 0x0010000008087890 */ /* 0x000fc8000fffe1ff */
[----:B------:R-:W-:Y:S02]  /*0600*/  USHF.L.U32 UR9, UR8, 0xb, URZ ;  /* 0x0000000b08097899 */ /* 0x000fe400080006ff */
[----:B------:R-:W-:Y:S02]  /*0610*/  USHF.L.U32 UR8, UR8, 0x1, URZ ;  /* 0x0000000108087899 */ /* 0x000fe400080006ff */
[----:B------:R-:W-:-:S04]  /*0620*/  UIADD3 UR6, UPT, UPT, -UR6, 0x100000, URZ ;  /* 0x0010000006067890 */ /* 0x000fc8000fffe1ff */
[----:B------:R-:W-:Y:S02]  /*0630*/  USHF.L.U32 UR7, UR6, 0xb, URZ ;  /* 0x0000000b06077899 */ /* 0x000fe400080006ff */
[----:B------:R-:W-:Y:S02]  /*0640*/  USHF.L.U32 UR6, UR6, 0x1, URZ ;  /* 0x0000000106067899 */ /* 0x000fe400080006ff */
[----:B---3--:R-:W-:Y:S01]  /*0650*/  ULEA UR4, UR5, UR4, 0x18 ;  /* 0x0000000405047291 */ /* 0x008fe2000f8ec0ff */
[----:B------:R-:W3:Y:S11]  /*0660*/  FENCE.VIEW.ASYNC.S ;  /* 0x00000000000073c6 */ /* 0x000ef60000000000 */
[----:B---3--:R3:W4:Y:S01]  /*0670*/  SYNCS.EXCH.64 URZ, [UR4], UR8 ;  /* 0x0000000804ff75b2 */ /* 0x0087220008000100 */
[----:B------:R3:W1:Y:S01]  /*0680*/  SYNCS.EXCH.64 URZ, [UR4+0x118], UR6 ;  /* 0x0001180604ff75b2 */ /* 0x0006620008000100 */
        /* <DEDUP_REMOVED lines=67> */
[----:B------:R3:W1:Y:S02]  /*0ac0*/  SYNCS.EXCH.64 URZ, [UR4+0x228], UR6 ;  /* 0x0002280604ff75b2 */ /* 0x0006640008000100 */
[----:B---34-:R-:W-:Y:S01]  /*0ad0*/  NOP ;  /* 0x0000000000007918 */ /* 0x018fe20000000000 */
.L_x_10:
[----:B------:R-:W-:Y:S05]  /*0ae0*/  BSYNC.RECONVERGENT B0 ;  /* 0x0000000000007941 */ /* 0x000fea0003800200 */
.L_x_9:
[----:B------:R-:W3:Y:S01]  /*0af0*/  SHFL.IDX PT, R0, R51, RZ, 0x1f ;  /* 0x00001fff33007589 */ /* 0x000ee200000e0000 */
[----:B------:R-:W-:Y:S01]  /*0b00*/  NOP ;  /* 0x0000000000007918 */ /* 0x000fe20000000000 */
[----:B---3--:R-:W-:-:S13]  /*0b10*/  ISETP.NE.AND P1, PT, R0, 0x1, PT ;  /* 0x000000010000780c */ /* 0x008fda0003f25270 */
[----:B------:R-:W-:Y:S05]  /*0b20*/  @P1 BRA `(.L_x_11) ;  /* 0x0000000000501947 */ /* 0x000fea0003800000 */
        /* <DEDUP_REMOVED lines=9> */
[----:B------:R-:W-:Y:S01]  /*0bc0*/  USHF.L.U32 UR6, UR6, 0x1, URZ ;  /* 0x0000000106067899 */ /* 0x000fe200080006ff */
[----:B------:R-:W-:Y:S01]  /*0bd0*/  ELECT P1, URZ, PT ;  /* 0x0000000000ff782f */ /* 0x000fe20003820000 */
[----:B---3--:R-:W-:Y:S01]  /*0be0*/  ULEA UR4, UR5, UR4, 0x18 ;  /* 0x0000000405047291 */ /* 0x008fe2000f8ec0ff */
[----:B------:R-:W3:Y:S11]  /*0bf0*/  FENCE.VIEW.ASYNC.S ;  /* 0x00000000000073c6 */ /* 0x000ef60000000000 */
[----:B---3--:R3:W4:Y:S01]  /*0c00*/  SYNCS.EXCH.64 URZ, [UR4+0x230], UR8 ;  /* 0x0002300804ff75b2 */ /* 0x0087220008000100 */
[----:B------:R3:W1:Y:S01]  /*0c10*/  SYNCS.EXCH.64 URZ, [UR4+0x248], UR6 ;  /* 0x0002480604ff75b2 */ /* 0x0006620008000100 */
[----:B------:R3:W1:Y:S01]  /*0c20*/  SYNCS.EXCH.64 URZ, [UR4+0x238], UR8 ;  /* 0x0002380804ff75b2 */ /* 0x0006620008000100 */
[----:B------:R3:W1:Y:S01]  /*0c30*/  SYNCS.EXCH.64 URZ, [UR4+0x250], UR6 ;  /* 0x0002500604ff75b2 */ /* 0x0006620008000100 */
[----:B------:R3:W1:Y:S01]  /*0c40*/  SYNCS.EXCH.64 URZ, [UR4+0x240], UR8 ;  /* 0x0002400804ff75b2 */ /* 0x0006620008000100 */
[----:B------:R3:W1:Y:S01]  /*0c50*/  SYNCS.EXCH.64 URZ, [UR4+0x258], UR6 ;  /* 0x0002580604ff75b2 */ /* 0x0006620008000100 */
[----:B------:R-:W-:Y:S01]  /*0c60*/  NOP ;  /* 0x0000000000007918 */ /* 0x000fe20000000000 */
.L_x_11:
[----:B------:R-:W2:Y:S01]  /*0c70*/  SHFL.IDX PT, R0, R51, RZ, 0x1f ;  /* 0x00001fff33007589 */ /* 0x000ea200000e0000 */
[----:B------:R-:W-:Y:S01]  /*0c80*/  NOP ;  /* 0x0000000000007918 */ /* 0x000fe20000000000 */
[----:B--2---:R-:W-:-:S13]  /*0c90*/  ISETP.NE.AND P1, PT, R0, 0x3, PT ;  /* 0x000000030000780c */ /* 0x004fda0003f25270 */
[----:B------:R-:W-:Y:S05]  /*0ca0*/  @P1 BRA `(.L_x_12) ;  /* 0x0000000000301947 */ /* 0x000fea0003800000 */
[----:B---3--:R-:W2:Y:S01]  /*0cb0*/  S2UR UR6, SR_CgaCtaId ;  /* 0x00000000000679c3 */ /* 0x008ea20000008800 */
[----:B------:R-:W-:Y:S01]  /*0cc0*/  UMOV UR4, 0x400 ;  /* 0x0000040000047882 */ /* 0x000fe20000000000 */
[----:B------:R-:W-:Y:S01]  /*0cd0*/  UMOV UR5, 0x20 ;  /* 0x0000002000057882 */ /* 0x000fe20000000000 */
[----:B------:R-:W-:Y:S01]  /*0ce0*/  ELECT P1, URZ, PT ;  /* 0x0000000000ff782f */ /* 0x000fe20003820000 */
[----:B--2---:R-:W-:Y:S02]  /*0cf0*/  ULEA UR6, UR6, UR4, 0x18 ;  /* 0x0000000406067291 */ /* 0x004fe4000f8ec0ff */
[----:B------:R-:W-:-:S04]  /*0d00*/  UIADD3 UR4, UPT, UPT, -UR5, 0x100000, URZ ;  /* 0x0010000005047890 */ /* 0x000fc8000fffe1ff */
[----:B------:R-:W-:Y:S02]  /*0d10*/  USHF.L.U32 UR5, UR4, 0xb, URZ ;  /* 0x0000000b04057899 */ /* 0x000fe400080006ff */
[----:B------:R-:W-:Y:S01]  /*0d20*/  USHF.L.U32 UR4, UR4, 0x1, URZ ;  /* 0x0000000104047899 */ /* 0x000fe200080006ff */
[----:B------:R-:W2:Y:S11]  /*0d30*/  FENCE.VIEW.ASYNC.S ;  /* 0x00000000000073c6 */ /* 0x000eb60000000000 */
[----:B--2---:R2:W3:Y:S01]  /*0d40*/  SYNCS.EXCH.64 URZ, [UR6+0x260], UR4 ;  /* 0x0002600406ff75b2 */ /* 0x0044e20008000100 */
[----:B------:R2:W1:Y:S01]  /*0d50*/  SYNCS.EXCH.64 URZ, [UR6+0x268], UR4 ;  /* 0x0002680406ff75b2 */ /* 0x0004620008000100 */
[----:B------:R-:W-:Y:S01]  /*0d60*/  NOP ;  /* 0x0000000000007918 */ /* 0x000fe20000000000 */
.L_x_12:
[----:B------:R-:W4:Y:S01]  /*0d70*/  SHFL.IDX PT, R0, R51, RZ, 0x1f ;  /* 0x00001fff33007589 */ /* 0x000f2200000e0000 */
[----:B------:R-:W-:Y:S01]  /*0d80*/  NOP ;  /* 0x0000000000007918 */ /* 0x000fe20000000000 */
[----:B----4-:R-:W-:-:S13]  /*0d90*/  ISETP.NE.AND P1, PT, R0, 0x4, PT ;  /* 0x000000040000780c */ /* 0x010fda0003f25270 */
[----:B------:R-:W-:Y:S05]  /*0da0*/  @P1 BRA `(.L_x_13) ;  /* 0x00000000004c1947 */ /* 0x000fea0003800000 */
[----:B--2---:R-:W2:Y:S01]  /*0db0*/  S2UR UR5, SR_CgaCtaId ;  /* 0x00000000000579c3 */ /* 0x004ea20000008800 */
[----:B---3--:R-:W-:Y:S01]  /*0dc0*/  UMOV UR4, 0xe20 ;  /* 0x00000e2000047882 */ /* 0x008fe20000000000 */
[----:B------:R-:W-:Y:S01]  /*0dd0*/  UMOV UR6, 0x400 ;  /* 0x0000040000067882 */ /* 0x000fe20000000000 */
[----:B------:R-:W-:Y:S01]  /*0de0*/  USEL UR4, UR4, 0xc20, UP3 ;  /* 0x00000c2004047887 */ /* 0x000fe20009800000 */
[----:B------:R-:W-:Y:S01]  /*0df0*/  UMOV UR8, 0x1 ;  /* 0x0000000100087882 */ /* 0x000fe20000000000 */
[----:B------:R-:W-:Y:S01]  /*0e00*/  ELECT P1, URZ, PT ;  /* 0x0000000000ff782f */ /* 0x000fe20003820000 */
[----:B------:R-:W-:-:S04]  /*0e10*/  UIADD3 UR8, UPT, UPT, -UR8, 0x100000, URZ ;  /* 0x0010000008087890 */ /* 0x000fc8000fffe1ff */
[----:B------:R-:W-:Y:S02]  /*0e20*/  USHF.L.U32 UR9, UR8, 0xb, URZ ;  /* 0x0000000b08097899 */ /* 0x000fe400080006ff */
[----:B------:R-:W-:Y:S02]  /*0e30*/  USHF.L.U32 UR8, UR8, 0x1, URZ ;  /* 0x0000000108087899 */ /* 0x000fe400080006ff */
[----:B--2---:R-:W-:Y:S02]  /*0e40*/  ULEA UR6, UR5, UR6, 0x18 ;  /* 0x0000000605067291 */ /* 0x004fe4000f8ec0ff */
[----:B------:R-:W-:-:S04]  /*0e50*/  UIADD3 UR4, UPT, UPT, -UR4, 0x100000, URZ ;  /* 0x0010000004047890 */ /* 0x000fc8000fffe1ff */
[----:B------:R-:W-:Y:S02]  /*0e60*/  USHF.L.U32 UR5, UR4, 0xb, URZ ;  /* 0x0000000b04057899 */ /* 0x000fe400080006ff */
[----:B------:R-:W-:Y:S01]  /*0e70*/  USHF.L.U32 UR4, UR4, 0x1, URZ ;  /* 0x0000000104047899 */ /* 0x000fe200080006ff */
[----:B------:R-:W2:Y:S03]  /*0e80*/  FENCE.VIEW.ASYNC.S ;  /* 0x00000000000073c6 */ /* 0x000ea60000000000 */
[----:B--2---:R4:W2:Y:S08]  /*0e90*/  SYNCS.EXCH.64 URZ, [UR6+0x270], UR8 ;  /* 0x0002700806ff75b2 */ /* 0x0048b00008000100 */
[----:B------:R4:W3:Y:S01]  /*0ea0*/  SYNCS.EXCH.64 URZ, [UR6+0x280], UR4 ;  /* 0x0002800406ff75b2 */ /* 0x0008e20008000100 */
[----:B------:R4:W1:Y:S01]  /*0eb0*/  SYNCS.EXCH.64 URZ, [UR6+0x278], UR8 ;  /* 0x0002780806ff75b2 */ /* 0x0008620008000100 */
[----:B------:R4:W1:Y:S02]  /*0ec0*/  SYNCS.EXCH.64 URZ, [UR6+0x288], UR4 ;  /* 0x0002880406ff75b2 */ /* 0x0008640008000100 */
[----:B----4-:R-:W-:Y:S01]  /*0ed0*/  NOP ;  /* 0x0000000000007918 */ /* 0x010fe20000000000 */
.L_x_13:
[----:B------:R-:W4:Y:S01]  /*0ee0*/  SHFL.IDX PT, R0, R51, RZ, 0x1f ;  /* 0x00001fff33007589 */ /* 0x000f2200000e0000 */
[----:B------:R-:W-:Y:S01]  /*0ef0*/  NOP ;  /* 0x0000000000007918 */ /* 0x000fe20000000000 */
[----:B----4-:R-:W-:-:S13]  /*0f00*/  ISETP.NE.AND P1, PT, R0, 0x5, PT ;  /* 0x000000050000780c */ /* 0x010fda0003f25270 */
[----:B------:R-:W-:Y:S05]  /*0f10*/  @P1 BRA `(.L_x_14) ;  /* 0x0000000000581947 */ /* 0x000fea0003800000 */
[----:B--2---:R-:W2:Y:S01]  /*0f20*/  S2UR UR5, SR_CgaCtaId ;  /* 0x00000000000579c3 */ /* 0x004ea20000008800 */
[----:B---3--:R-:W-:Y:S01]  /*0f30*/  UMOV UR4, 0x400 ;  /* 0x0000040000047882 */ /* 0x008fe20000000000 */
        /* <DEDUP_REMOVED lines=9> */
[----:B--2---:R-:W-:Y:S01]  /*0fd0*/  ULEA UR4, UR5, UR4, 0x18 ;  /* 0x0000000405047291 */ /* 0x004fe2000f8ec0ff */
[----:B------:R-:W2:Y:S11]  /*0fe0*/  FENCE.VIEW.ASYNC.S ;  /* 0x00000000000073c6 */ /* 0x000eb60000000000 */
[----:B--2---:R4:W2:Y:S01]  /*0ff0*/  SYNCS.EXCH.64 URZ, [UR4+0x290], UR6 ;  /* 0x0002900604ff75b2 */ /* 0x0048a20008000100 */
[----:B------:R4:W3:Y:S01]  /*1000*/  SYNCS.EXCH.64 URZ, [UR4+0x2b0], UR8 ;  /* 0x0002b00804ff75b2 */ /* 0x0008e20008000100 */
[----:B------:R4:W1:Y:S01]  /*1010*/  SYNCS.EXCH.64 URZ, [UR4+0x298], UR6 ;  /* 0x0002980604ff75b2 */ /* 0x0008620008000100 */
[----:B------:R4:W1:Y:S01]  /*1020*/  SYNCS.EXCH.64 URZ, [UR4+0x2b8], UR8 ;  /* 0x0002b80804ff75b2 */ /* 0x0008620008000100 */
[----:B------:R4:W1:Y:S01]  /*1030*/  SYNCS.EXCH.64 URZ, [UR4+0x2a0], UR6 ;  /* 0x0002a00604ff75b2 */ /* 0x0008620008000100 */
[----:B------:R4:W1:Y:S01]  /*1040*/  SYNCS.EXCH.64 URZ, [UR4+0x2c0], UR8 ;  /* 0x0002c00804ff75b2 */ /* 0x0008620008000100 */
[----:B------:R4:W1:Y:S01]  /*1050*/  SYNCS.EXCH.64 URZ, [UR4+0x2a8], UR6 ;  /* 0x0002a80604ff75b2 */ /* 0x0008620008000100 */
[----:B------:R4:W1:Y:S02]  /*1060*/  SYNCS.EXCH.64 URZ, [UR4+0x2c8], UR8 ;  /* 0x0002c80804ff75b2 */ /* 0x0008640008000100 */
[----:B----4-:R-:W-:Y:S01]  /*1070*/  NOP ;  /* 0x0000000000007918 */ /* 0x010fe20000000000 */
.L_x_14:
[----:B------:R-:W4:Y:S01]  /*1080*/  SHFL.IDX PT, R0, R51, RZ, 0x1f ;  /* 0x00001fff33007589 */ /* 0x000f2200000e0000 */
[----:B------:R-:W-:Y:S01]  /*1090*/  ISETP.NE.OR P0, PT, RZ, UR22, !P0 ;  /* 0x00000016ff007c0c */ /* 0x000fe2000c705670 */
[----:B------:R-:W-:Y:S01]  /*10a0*/  NOP ;  /* 0x0000000000007918 */ /* 0x000fe20000000000 */
[----:B----4-:R-:W-:-:S13]  /*10b0*/  ISETP.NE.AND P1, PT, R0, 0x3, PT ;  /* 0x000000030000780c */ /* 0x010fda0003f25270 */
[----:B------:R-:W-:Y:S05]  /*10c0*/  @P1 BRA `(.L_x_15) ;  /* 0x0000000000381947 */ /* 0x000fea0003800000 */
[----:B--2---:R-:W2:Y:S01]  /*10d0*/  S2UR UR5, SR_CgaCtaId ;  /* 0x00000000000579c3 */ /* 0x004ea20000008800 */
[----:B---3--:R-:W-:Y:S01]  /*10e0*/  UMOV UR4, 0x400 ;  /* 0x0000040000047882 */ /* 0x008fe20000000000 */
[----:B------:R-:W-:Y:S01]  /*10f0*/  UMOV UR6, 0x20 ;  /* 0x0000002000067882 */ /* 0x000fe20000000000 */
[----:B------:R-:W-:Y:S01]  /*1100*/  ELECT P1, URZ, PT ;  /* 0x0000000000ff782f */ /* 0x000fe20003820000 */
[----:B------:R-:W-:-:S04]  /*1110*/  UIADD3 UR6, UPT, UPT, -UR6, 0x100000, URZ ;  /* 0x0010000006067890 */ /* 0x000fc8000fffe1ff */
[----:B------:R-:W-:Y:S02]  /*1120*/  USHF.L.U32 UR7, UR6, 0xb, URZ ;  /* 0x0000000b06077899 */ /* 0x000fe400080006ff */
[----:B------:R-:W-:Y:S02]  /*1130*/  USHF.L.U32 UR6, UR6, 0x1, URZ ;  /* 0x0000000106067899 */ /* 0x000fe400080006ff */
[----:B--2---:R-:W-:Y:S01]  /*1140*/  ULEA UR4, UR5, UR4, 0x18 ;  /* 0x0000000405047291 */ /* 0x004fe2000f8ec0ff */
[----:B------:R-:W2:Y:S11]  /*1150*/  FENCE.VIEW.ASYNC.S ;  /* 0x00000000000073c6 */ /* 0x000eb60000000000 */
[----:B--2---:R4:W2:Y:S01]  /*1160*/  SYNCS.EXCH.64 URZ, [UR4+0x2d0], UR6 ;  /* 0x0002d00604ff75b2 */ /* 0x0048a20008000100 */
[----:B------:R4:W3:Y:S01]  /*1170*/  SYNCS.EXCH.64 URZ, [UR4+0x2e0], UR6 ;  /* 0x0002e00604ff75b2 */ /* 0x0008e20008000100 */
[----:B------:R4:W1:Y:S01]  /*1180*/  SYNCS.EXCH.64 URZ, [UR4+0x2d8], UR6 ;  /* 0x0002d80604ff75b2 */ /* 0x0008620008000100 */
[----:B------:R4:W1:Y:S02]  /*1190*/  SYNCS.EXCH.64 URZ, [UR4+0x2e8], UR6 ;  /* 0x0002e80604ff75b2 */ /* 0x0008640008000100 */
[----:B----4-:R-:W-:Y:S01]  /*11a0*/  NOP ;  /* 0x0000000000007918 */ /* 0x010fe20000000000 */
.L_x_15:
[----:B---3--:R-:W3:Y:S01]  /*11b0*/  S2UR UR7, SR_CgaCtaId ;  /* 0x00000000000779c3 */ /* 0x008ee20000008800 */
[----:B------:R-:W-:Y:S01]  /*11c0*/  VOTEU.ALL UP0, P0 ;  /* 0x0000000000ff7886 */ /* 0x000fe20000000000 */
[----:B--2---:R-:W-:Y:S01]  /*11d0*/  UMOV UR4, 0x20 ;  /* 0x0000002000047882 */ /* 0x004fe20000000000 */
[----:B------:R-:W2:Y:S01]  /*11e0*/  LDCU UR29, c[0x0][0x36c] ;  /* 0x00006d80ff1d77ac */ /* 0x000ea20008000800 */
[----:B------:R-:W-:Y:S01]  /*11f0*/  NOP ;  /* 0x0000000000007918 */ /* 0x000fe20000000000 */
[----:B------:R-:W-:Y:S01]  /*1200*/  LOP3.LUT R0, R59, 0x1f, RZ, 0xc0, !PT ;  /* 0x0000001f3b007812 */ /* 0x000fe200078ec0ff */
[----:B------:R-:W-:Y:S01]  /*1210*/  @!UP0 UMOV UR6, 0x400 ;  /* 0x0000040000068882 */ /* 0x000fe20000000000 */
[----:B------:R-:W-:-:S04]  /*1220*/  @!UP0 UIADD3 UR4, UPT, UPT, -UR4, 0x100000, URZ ;  /* 0x0010000004048890 */ /* 0x000fc8000fffe1ff */
[----:B------:R-:W-:Y:S02]  /*1230*/  @!UP0 USHF.L.U32 UR5, UR4, 0xb, URZ ;  /* 0x0000000b04058899 */ /* 0x000fe400080006ff */
[----:B------:R-:W-:Y:S02]  /*1240*/  @!UP0 USHF.L.U32 UR4, UR4, 0x1, URZ ;  /* 0x0000000104048899 */ /* 0x000fe400080006ff */
[----:B------:R-:W-:Y:S02]  /*1250*/  UISETP.NE.AND UP4, UPT, UR22, URZ, UPT ;  /* 0x000000ff1600728c */ /* 0x000fe4000bf85270 */
[----:B--2---:R-:W-:Y:S02]  /*1260*/  UISETP.EQ.U32.AND UP1, UPT, UR29, 0x1, UPT ;  /* 0x000000011d00788c */ /* 0x004fe4000bf22070 */
[----:B---3--:R-:W-:Y:S01]  /*1270*/  @!UP0 ULEA UR6, UR7, UR6, 0x18 ;  /* 0x0000000607068291 */ /* 0x008fe2000f8ec0ff */
[----:B------:R-:W-:Y:S01]  /*1280*/  VOTEU.ALL UP0, P0 ;  /* 0x0000000000ff7886 */ /* 0x000fe20000000000 */
[----:B------:R-:W2:Y:S10]  /*1290*/  FENCE.VIEW.ASYNC.S ;  /* 0x00000000000073c6 */ /* 0x000eb40000000000 */
[----:B--2---:R2:W3:Y:S01]  /*12a0*/  @!UP0 SYNCS.EXCH.64 URZ, [UR6+0x2f0], UR4 ;  /* 0x0002f00406ff85b2 */ /* 0x0044e20008000100 */
[----:B------:R-:W-:Y:S05]  /*12b0*/  BRA.U !UP1, `(.L_x_16) ;  /* 0x0000000109087547 */ /* 0x000fea000b800000 */
[----:B-1-3--:R-:W-:Y:S01]  /*12c0*/  UCGABAR_ARV ;  /* 0x00000000000079c7 */ /* 0x00afe20008000000 */
[----:B------:R-:W-:Y:S05]  /*12d0*/  BRA `(.L_x_17) ;  /* 0x0000000000047947 */ /* 0x000fea0003800000 */
.L_x_16:
[----:B-1-3--:R-:W-:Y:S01]  /*12e0*/  NOP ;  /* 0x0000000000007918 */ /* 0x00afe20000000000 */
.L_x_17:
[----:B------:R-:W1:Y:S01]  /*12f0*/  S2UR UR32, SR_CTAID.X ;  /* 0x00000000002079c3 */ /* 0x000e620000002500 */
[----:B------:R-:W-:-:S05]  /*1300*/  CS2R.32 R53, SR_CgaSize ;  /* 0x0000000000357805 */ /* 0x000fca0000008a00 */
[----:B------:R-:W-:-:S05]  /*1310*/  IMAD R53, R53, -0xa0, RZ ;  /* 0xffffff6035357824 */ /* 0x000fca00078e02ff */
[----:B------:R-:W-:-:S14]  /*1320*/  R2UR UR7, R53 ;  /* 0x00000000350772ca */ /* 0x000fdc00000e0000 */
[----:B------:R-:W3:Y:S01]  /*1330*/  LDCU UR7, c[0x0][UR7+0x2b0] ;  /* 0x00005600070777ac */ /* 0x000ee20008000800 */
[----:B------:R-:W-:-:S05]  /*1340*/  CS2R.32 R53, SR_CgaSize ;  /* 0x0000000000357805 */ /* 0x000fca0000008a00 */
[----:B------:R-:W-:-:S05]  /*1350*/  IMAD R53, R53, -0xa0, RZ ;  /* 0xffffff6035357824 */ /* 0x000fca00078e02ff */
[----:B------:R-:W-:-:S14]  /*1360*/  R2UR UR10, R53 ;  /* 0x00000000350a72ca */ /* 0x000fdc00000e0000 */
[----:B------:R-:W4:Y:S01]  /*1370*/  LDCU UR10, c[0x0][UR10+0x2b4] ;  /* 0x000056800a0a77ac */ /* 0x000f220008000800 */
[----:B------:R-:W2:Y:S01]  /*1380*/  S2UR UR9, SR_CTAID.Y ;  /* 0x00000000000979c3 */ /* 0x000ea20000002600 */
[----:B------:R-:W-:-:S05]  /*1390*/  CS2R.32 R53, SR_CgaSize ;  /* 0x0000000000357805 */ /* 0x000fca0000008a00 */
[----:B------:R-:W-:-:S05]  /*13a0*/  IMAD R53, R53, -0xa0, RZ ;  /* 0xffffff6035357824 */ /* 0x000fca00078e02ff */
[----:B------:R-:W-:-:S14]  /*13b0*/  R2UR UR11, R53 ;  /* 0x00000000350b72ca */ /* 0x000fdc00000e0000 */
[----:B------:R-:W4:Y:S01]  /*13c0*/  LDCU UR11, c[0x0][UR11+0x2a0] ;  /* 0x000054000b0b77ac */ /* 0x000f220008000800 */
[----:B------:R-:W-:-:S05]  /*13d0*/  CS2R.32 R53, SR_CgaSize ;  /* 0x0000000000357805 */ /* 0x000fca0000008a00 */
[----:B------:R-:W-:-:S05]  /*13e0*/  IMAD R53, R53, -0xa0, RZ ;  /* 0xffffff6035357824 */ /* 0x000fca00078e02ff */
[----:B------:R-:W-:-:S14]  /*13f0*/  R2UR UR12, R53 ;  /* 0x00000000350c72ca */ /* 0x000fdc00000e0000 */
[----:B------:R-:W4:Y:S01]  /*1400*/  LDCU UR12, c[0x0][UR12+0x2a4] ;  /* 0x000054800c0c77ac */ /* 0x000f220008000800 */
[----:B------:R-:W4:Y:S01]  /*1410*/  S2UR UR13, SR_CgaCtaId ;  /* 0x00000000000d79c3 */ /* 0x000f220000008800 */
[----:B------:R-:W4:Y:S01]  /*1420*/  LDCU UR23, c[0x0][0xb24] ;  /* 0x00016480ff1777ac */ /* 0x000f220008000800 */
[----:B------:R-:W-:Y:S01]  /*1430*/  UMOV UR26, 0x1111 ;  /* 0x00001111001a7882 */ /* 0x000fe20000000000 */
[----:B------:R-:W-:Y:S01]  /*1440*/  UMOV UR25, 0x5 ;  /* 0x0000000500197882 */ /* 0x000fe20000000000 */
[----:B------:R-:W4:Y:S01]  /*1450*/  LDCU UR42, c[0x0][0xb24] ;  /* 0x00016480ff2a77ac */ /* 0x000f220008000800 */
[----:B-1----:R-:W-:-:S03]  /*1460*/  I2FP.F32.U32 R3, UR32 ;  /* 0x0000002000037c45 */ /* 0x002fc60008201000 */
[----:B------:R-:W1:Y:S01]  /*1470*/  S2UR UR36, SR_CTAID.Z ;  /* 0x00000000002479c3 */ /* 0x000e620000002700 */
[----:B------:R-:W1:Y:S01]  /*1480*/  LDCU UR28, c[0x0][0xb30] ;  /* 0x00016600ff1c77ac */ /* 0x000e620008000800 */
[----:B---3--:R-:W-:Y:S01]  /*1490*/  FMUL R3, R3, UR7 ;  /* 0x0000000703037c20 */ /* 0x008fe20008400000 */
[----:B------:R-:W-:Y:S01]  /*14a0*/  UISETP.NE.AND UP5, UPT, UR22, 0x2, UPT ;  /* 0x000000021600788c */ /* 0x000fe2000bfa5270 */
[----:B--2---:R-:W-:Y:S01]  /*14b0*/  I2FP.F32.U32 R2, UR9 ;  /* 0x0000000900027c45 */ /* 0x004fe20008201000 */
[----:B------:R-:W-:Y:S01]  /*14c0*/  UMOV UR27, UR9 ;  /* 0x00000009001b7c82 */ /* 0x000fe20008000000 */
[----:B------:R-:W-:Y:S02]  /*14d0*/  UMOV UR20, UR32 ;  /* 0x0000002000147c82 */ /* 0x000fe40008000000 */
[----:B------:R-:W2:Y:S01]  /*14e0*/  F2I.U32.TRUNC.NTZ R3, R3 ;  /* 0x0000000300037305 */ /* 0x000ea2000020f000 */
[----:B----4-:R-:W-:Y:S01]  /*14f0*/  UISETP.GE.AND UP6, UPT, UR23, 0x1, UPT ;  /* 0x000000011700788c */ /* 0x010fe2000bfc6270 */
[----:B------:R-:W-:Y:S01]  /*1500*/  FMUL R2, R2, UR10 ;  /* 0x0000000a02027c20 */ /* 0x000fe20008400000 */
[----:B------:R-:W-:-:S02]  /*1510*/  USHF.R.U32.HI UR4, URZ, 0x2, UR13 ;  /* 0x00000002ff047899 */ /* 0x000fc4000801160d */
[----:B------:R-:W-:-:S03]  /*1520*/  ULOP3.LUT UR6, UR13, 0xc, URZ, 0xc0, !UPT ;  /* 0x0000000c0d067892 */ /* 0x000fc6000f8ec0ff */
[----:B------:R-:W3:Y:S01]  /*1530*/  F2I.U32.TRUNC.NTZ R2, R2 ;  /* 0x0000000200027305 */ /* 0x000ee2000020f000 */
[----:B------:R-:W-:Y:S02]  /*1540*/  ULOP3.LUT UR33, UR4, 0x3, URZ, 0xc0, !UPT ;  /* 0x0000000304217892 */ /* 0x000fe4000f8ec0ff */
[----:B------:R-:W-:Y:S02]  /*1550*/  ULOP3.LUT UR8, UR13, 0x3, URZ, 0xc0, !UPT ;  /* 0x000000030d087892 */ /* 0x000fe4000f8ec0ff */
[----:B------:R-:W-:Y:S02]  /*1560*/  ULOP3.LUT UR4, UR6, 0x1, UR13, 0xf8, !UPT ;  /* 0x0000000106047892 */ /* 0x000fe4000f8ef80d */
[----:B------:R-:W-:Y:S01]  /*1570*/  USHF.R.U32.HI UR5, URZ, 0x1, UR13 ;  /* 0x00000001ff057899 */ /* 0x000fe2000801160d */
[----:B--2---:R-:W-:Y:S01]  /*1580*/  R2UR UR6, R3 ;  /* 0x00000000030672ca */ /* 0x004fe200000e0000 */
[----:B------:R-:W-:Y:S01]  /*1590*/  UISETP.GT.U32.AND UP1, UPT, UR8, 0xffff, UPT ;  /* 0x0000ffff0800788c */ /* 0x000fe2000bf24070 */
[----:B------:R-:W-:Y:S01]  /*15a0*/  PRMT R3, RZ, 0x7610, R3 ;  /* 0x00007610ff037816 */ /* 0x000fe20000000003 */
[----:B------:R-:W-:-:S02]  /*15b0*/  UISETP.GT.U32.AND UP0, UPT, UR4, 0xffff, UPT ;  /* 0x0000ffff0400788c */ /* 0x000fc4000bf04070 */
[----:B------:R-:W-:Y:S01]  /*15c0*/  ULOP3.LUT UR49, UR5, 0x1, URZ, 0xc0, !UPT ;  /* 0x0000000105317892 */ /* 0x000fe2000f8ec0ff */
[----:B---3--:R-:W-:Y:S01]  /*15d0*/  R2UR UR7, R2 ;  /* 0x00000000020772ca */ /* 0x008fe200000e0000 */
[----:B------:R-:W-:Y:S01]  /*15e0*/  USEL UR5, UR8, 0xffff, !UP1 ;  /* 0x0000ffff08057887 */ /* 0x000fe2000c800000 */
[----:B------:R-:W-:Y:S01]  /*15f0*/  PRMT R2, RZ, 0x7610, R2 ;  /* 0x00007610ff027816 */ /* 0x000fe20000000002 */
[----:B------:R-:W-:Y:S02]  /*1600*/  USEL UR4, UR4, 0xffff, !UP0 ;  /* 0x0000ffff04047887 */ /* 0x000fe4000c000000 */
[----:B------:R-:W-:Y:S02]  /*1610*/  ULOP3.LUT UR5, UR5, 0xffff, URZ, 0xc0, !UPT ;  /* 0x0000ffff05057892 */ /* 0x000fe4000f8ec0ff */
[----:B------:R-:W-:Y:S02]  /*1620*/  ULOP3.LUT UR4, UR4, 0xffff, URZ, 0xc0, !UPT ;  /* 0x0000ffff04047892 */ /* 0x000fe4000f8ec0ff */
[----:B------:R-:W-:-:S02]  /*1630*/  USHF.L.U32 UR26, UR26, UR5, URZ ;  /* 0x000000051a1a7299 */ /* 0x000fc400080006ff */
[----:B------:R-:W-:Y:S02]  /*1640*/  USHF.L.U32 UR25, UR25, UR4, URZ ;  /* 0x0000000419197299 */ /* 0x000fe400080006ff */
[----:B------:R-:W-:Y:S02]  /*1650*/  UIADD3 UR5, UPT, UPT, -UR6, URZ, URZ ;  /* 0x000000ff06057290 */ /* 0x000fe4000fffe1ff */
[----:B------:R-:W-:Y:S02]  /*1660*/  UIADD3 UR4, UPT, UPT, -UR7, URZ, URZ ;  /* 0x000000ff07047290 */ /* 0x000fe4000fffe1ff */
[----:B------:R-:W-:Y:S02]  /*1670*/  UIMAD UR5, UR11, UR5, UR32 ;  /* 0x000000050b0572a4 */ /* 0x000fe4000f8e0220 */
[----:B------:R-:W-:Y:S02]  /*1680*/  UIMAD UR4, UR12, UR4, UR9 ;  /* 0x000000040c0472a4 */ /* 0x000fe4000f8e0209 */
[----:B------:R-:W-:-:S02]  /*1690*/  USHF.L.U32 UR31, UR13, 0x7, URZ ;  /* 0x000000070d1f7899 */ /* 0x000fc400080006ff */
[----:B------:R-:W-:Y:S01]  /*16a0*/  USHF.L.U32 UR30, UR13, 0x8, URZ ;  /* 0x000000080d1e7899 */ /* 0x000fe200080006ff */
[----:B------:R-:W-:Y:S01]  /*16b0*/  IMAD.U32 R53, RZ, RZ, UR5 ;  /* 0x00000005ff357e24 */ /* 0x000fe2000f8e00ff */
[----:B------:R-:W-:Y:S01]  /*16c0*/  ULOP3.LUT UR31, UR31, 0x600, URZ, 0xc0, !UPT ;  /* 0x000006001f1f7892 */ /* 0x000fe2000f8ec0ff */
[----:B------:R-:W-:Y:S01]  /*16d0*/  IMAD.U32 R52, RZ, RZ, UR4 ;  /* 0x00000004ff347e24 */ /* 0x000fe2000f8e00ff */
[----:B------:R-:W-:Y:S01]  /*16e0*/  ULOP3.LUT UR30, UR30, 0x200, URZ, 0xc0, !UPT ;  /* 0x000002001e1e7892 */ /* 0x000fe2000f8ec0ff */
[----:B-1----:R-:W-:Y:S11]  /*16f0*/  BRA.U UP4, `(.L_x_18) ;  /* 0x0000000104b47547 */ /* 0x002ff6000b800000 */
[----:B------:R-:W-:Y:S02]  /*1700*/  R2UR UR17, R52 ;  /* 0x00000000341172ca */ /* 0x000fe400000e0000 */
[----:B------:R-:W-:-:S11]  /*1710*/  R2UR UR18, R53 ;  /* 0x00000000351272ca */ /* 0x000fd600000e0000 */
[----:B------:R-:W-:Y:S02]  /*1720*/  UISETP.NE.AND UP0, UPT, UR17, URZ, UPT ;  /* 0x000000ff1100728c */ /* 0x000fe4000bf05270 */
[----:B------:R-:W-:Y:S02]  /*1730*/  ULOP3.LUT UR4, UR18, 0x2, URZ, 0x3c, !UPT ;  /* 0x0000000212047892 */ /* 0x000fe4000f8e3cff */
[----:B------:R-:W-:Y:S02]  /*1740*/  UISETP.GT.U32.AND UP1, UPT, UR18, 0x1, UP0 ;  /* 0x000000011200788c */ /* 0x000fe40008724070 */
[----:B------:R-:W-:Y:S02]  /*1750*/  UISETP.NE.AND UP2, UPT, UR17, 0x1, UPT ;  /* 0x000000011100788c */ /* 0x000fe4000bf45270 */
[----:B------:R-:W-:Y:S02]  /*1760*/  UISETP.GT.U32.AND UP0, UPT, UR4, 0x1, UP0 ;  /* 0x000000010400788c */ /* 0x000fe40008704070 */
[----:B------:R-:W-:-:S02]  /*1770*/  USEL UR7, URZ, 0x1, UP1 ;  /* 0x00000001ff077887 */ /* 0x000fc40008800000 */
[----:B------:R-:W-:Y:S02]  /*1780*/  USEL UR8, URZ, 0x2, UP1 ;  /* 0x00000002ff087887 */ /* 0x000fe40008800000 */
[----:B------:R-:W-:Y:S02]  /*1790*/  UISETP.GT.U32.AND UP1, UPT, UR18, 0x1, UP2 ;  /* 0x000000011200788c */ /* 0x000fe40009724070 */
[----:B------:R-:W-:Y:S02]  /*17a0*/  USEL UR12, URZ, 0x4, UP0 ;  /* 0x00000004ff0c7887 */ /* 0x000fe40008000000 */
[----:B------:R-:W-:Y:S02]  /*17b0*/  USEL UR15, URZ, 0x8, UP0 ;  /* 0x00000008ff0f7887 */ /* 0x000fe40008000000 */
[----:B------:R-:W-:Y:S02]  /*17c0*/  UISETP.GT.U32.AND UP0, UPT, UR4, 0x1, UP2 ;  /* 0x000000010400788c */ /* 0x000fe40009704070 */
[----:B------:R-:W-:-:S02]  /*17d0*/  USEL UR6, URZ, 0x10, UP1 ;  /* 0x00000010ff067887 */ /* 0x000fc40008800000 */
[----:B------:R-:W-:Y:S02]  /*17e0*/  USEL UR11, URZ, 0x20, UP1 ;  /* 0x00000020ff0b7887 */ /* 0x000fe40008800000 */
[----:B------:R-:W-:Y:S02]  /*17f0*/  UISETP.NE.AND UP1, UPT, UR17, 0x2, UPT ;  /* 0x000000021100788c */ /* 0x000fe4000bf25270 */
[----:B------:R-:W-:Y:S02]  /*1800*/  USEL UR14, URZ, 0x40, UP0 ;  /* 0x00000040ff0e7887 */ /* 0x000fe40008000000 */
[----:B------:R-:W-:Y:S02]  /*1810*/  USEL UR16, URZ, 0x80, UP0 ;  /* 0x00000080ff107887 */ /* 0x000fe40008000000 */
[----:B------:R-:W-:Y:S02]  /*1820*/  UISETP.GT.U32.AND UP0, UPT, UR18, 0x1, UP1 ;  /* 0x000000011200788c */ /* 0x000fe40008f04070 */
[----:B------:R-:W-:-:S02]  /*1830*/  UISETP.NE.AND UP2, UPT, UR17, 0x3, UPT ;  /* 0x000000031100788c */ /* 0x000fc4000bf45270 */
[----:B------:R-:W-:Y:S02]  /*1840*/  USEL UR5, URZ, 0x100, UP0 ;  /* 0x00000100ff057887 */ /* 0x000fe40008000000 */
[----:B------:R-:W-:Y:S02]  /*1850*/  USEL UR10, URZ, 0x200, UP0 ;  /* 0x00000200ff0a7887 */ /* 0x000fe40008000000 */
[----:B------:R-:W-:Y:S02]  /*1860*/  UISETP.GT.U32.AND UP0, UPT, UR18, 0x1, UP2 ;  /* 0x000000011200788c */ /* 0x000fe40009704070 */
[----:B------:R-:W-:Y:S02]  /*1870*/  UIADD3 UR5, UPT, UPT, UR5, UR6, UR7 ;  /* 0x0000000605057290 */ /* 0x000fe4000fffe007 */
[----:B------:R-:W-:Y:S02]  /*1880*/  USEL UR9, URZ, 0x1000, UP0 ;  /* 0x00001000ff097887 */ /* 0x000fe40008000000 */
[----:B------:R-:W-:-:S02]  /*1890*/  USEL UR13, URZ, 0x2000, UP0 ;  /* 0x00002000ff0d7887 */ /* 0x000fc40008000000 */
[----:B------:R-:W-:Y:S02]  /*18a0*/  UIADD3 UR5, UPT, UPT, UR8, UR9, UR5 ;  /* 0x0000000908057290 */ /* 0x000fe4000fffe005 */
[----:B------:R-:W-:Y:S02]  /*18b0*/  UISETP.GT.U32.AND UP1, UPT, UR4, 0x1, UP1 ;  /* 0x000000010400788c */ /* 0x000fe40008f24070 */
[----:B------:R-:W-:Y:S02]  /*18c0*/  UIADD3 UR5, UPT, UPT, UR10, UR11, UR5 ;  /* 0x0000000b0a057290 */ /* 0x000fe4000fffe005 */
[----:B------:R-:W-:Y:S02]  /*18d0*/  UISETP.GT.U32.AND UP0, UPT, UR4, 0x1, UP2 ;  /* 0x000000010400788c */ /* 0x000fe40009704070 */
[----:B------:R-:W-:Y:S02]  /*18e0*/  USEL UR4, URZ, 0x400, UP1 ;  /* 0x00000400ff047887 */ /* 0x000fe40008800000 */
[----:B------:R-:W-:-:S02]  /*18f0*/  UIADD3 UR5, UPT, UPT, UR12, UR13, UR5 ;  /* 0x0000000d0c057290 */ /* 0x000fc4000fffe005 */
[----:B------:R-:W-:Y:S02]  /*1900*/  USEL UR6, URZ, 0x4000, UP0 ;  /* 0x00004000ff067887 */ /* 0x000fe40008000000 */
[----:B------:R-:W-:Y:S02]  /*1910*/  UIADD3 UR5, UPT, UPT, UR4, UR14, UR5 ;  /* 0x0000000e04057290 */ /* 0x000fe4000fffe005 */
[----:B------:R-:W-:Y:S02]  /*1920*/  USEL UR7, URZ, 0x800, UP1 ;  /* 0x00000800ff077887 */ /* 0x000fe40008800000 */
[----:B------:R-:W-:Y:S02]  /*1930*/  ULOP3.LUT UR4, UR18, 0xfffffffe, URZ, 0xc0, !UPT ;  /* 0xfffffffe12047892 */ /* 0x000fe4000f8ec0ff */
[----:B------:R-:W-:Y:S02]  /*1940*/  UIADD3 UR5, UPT, UPT, UR15, UR6, UR5 ;  /* 0x000000060f057290 */ /* 0x000fe4000fffe005 */
[----:B------:R-:W-:-:S02]  /*1950*/  ULEA UR4, UR17, UR4, 0x2 ;  /* 0x0000000411047291 */ /* 0x000fc4000f8e10ff */
[----:B------:R-:W-:Y:S02]  /*1960*/  USEL UR6, URZ, 0x8000, UP0 ;  /* 0x00008000ff067887 */ /* 0x000fe40008000000 */
[----:B------:R-:W-:-:S03]  /*1970*/  UIADD3 UR5, UPT, UPT, UR7, UR16, UR5 ;  /* 0x0000001007057290 */ /* 0x000fc6000fffe005 */
[----:B------:R-:W-:Y:S01]  /*1980*/  UMOV UR7, 0x3 ;  /* 0x0000000300077882 */ /* 0x000fe20000000000 */
[----:B------:R-:W-:Y:S02]  /*1990*/  UIADD3 UR5, UPT, UPT, UR5, UR6, URZ ;  /* 0x0000000605057290 */ /* 0x000fe4000fffe0ff */
[----:B------:R-:W-:-:S04]  /*19a0*/  USHF.L.U32 UR4, UR7, UR4, URZ ;  /* 0x0000000407047299 */ /* 0x000fc800080006ff */
[----:B------:R-:W-:Y:S02]  /*19b0*/  IMAD.U32 R3, RZ, RZ, UR5 ;  /* 0x00000005ff037e24 */ /* 0x000fe4000f8e00ff */
[----:B------:R-:W-:Y:S02]  /*19c0*/  IMAD.U32 R2, RZ, RZ, UR4 ;  /* 0x00000004ff027e24 */ /* 0x000fe4000f8e00ff */
.L_x_18:
[----:B------:R-:W-:Y:S05]  /*19d0*/  BRA.U !UP6, `(.L_x_19) ;  /* 0x000000010ed47547 */ /* 0x000fea000b800000 */
[----:B------:R-:W1:Y:S01]  /*19e0*/  LDCU.128 UR12, c[0x0][0xb10] ;  /* 0x00016200ff0c77ac */ /* 0x000e620008000c00 */
[----:B------:R-:W2:Y:S01]  /*19f0*/  LDCU UR6, c[0x0][0x370] ;  /* 0x00006e00ff0677ac */ /* 0x000ea20008000800 */
[----:B------:R-:W3:Y:S01]  /*1a00*/  LDCU UR5, c[0x0][0x374] ;  /* 0x00006e80ff0577ac */ /* 0x000ee20008000800 */
[----:B------:R-:W4:Y:S01]  /*1a10*/  LDCU UR24, c[0x0][0xb0c] ;  /* 0x00016180ff1877ac */ /* 0x000f220008000800 */
[----:B------:R-:W4:Y:S01]  /*1a20*/  LDCU UR4, c[0x0][0xb20] ;  /* 0x00016400ff0477ac */ /* 0x000f220008000800 */
[----:B------:R-:W4:Y:S01]  /*1a30*/  LDCU.64 UR8, c[0x0][0xb28] ;  /* 0x00016500ff0877ac */ /* 0x000f220008000a00 */
[----:B-1----:R-:W-:Y:S02]  /*1a40*/  UISETP.NE.AND UP0, UPT, UR14, 0x1, UPT ;  /* 0x000000010e00788c */ /* 0x002fe4000bf05270 */
[----:B---3--:R-:W-:Y:S02]  /*1a50*/  UIMAD.WIDE.U32 UR10, UR5, UR15, URZ ;  /* 0x0000000f050a72a5 */ /* 0x008fe4000f8e00ff */
[----:B--2---:R-:W-:-:S02]  /*1a60*/  UIMAD.WIDE.U32 UR18, UR6, UR12, URZ ;  /* 0x0000000c061272a5 */ /* 0x004fc4000f8e00ff */
[----:B----4-:R-:W-:Y:S02]  /*1a70*/  UISETP.NE.AND UP1, UPT, UR24, 0x1, UPT ;  /* 0x000000011800788c */ /* 0x010fe4000bf25270 */
[----:B------:R-:W-:Y:S01]  /*1a80*/  UISETP.NE.AND UP2, UPT, UR23, 0x1, UPT ;  /* 0x000000011700788c */ /* 0x000fe2000bf45270 */
[----:B------:R-:W-:Y:S02]  /*1a90*/  UMOV UR10, UR11 ;  /* 0x0000000b000a7c82 */ /* 0x000fe40008000000 */
[----:B------:R-:W-:Y:S01]  /*1aa0*/  UMOV UR18, UR19 ;  /* 0x0000001300127c82 */ /* 0x000fe20008000000 */
[----:B------:R-:W-:Y:S02]  /*1ab0*/  @UP0 USHF.R.U32.HI UR5, URZ, UR4, UR10 ;  /* 0x00000004ff050299 */ /* 0x000fe4000801160a */
[----:B------:R-:W-:Y:S02]  /*1ac0*/  UIMAD.WIDE.U32 UR20, UR27, UR15, URZ ;  /* 0x0000000f1b1472a5 */ /* 0x000fe4000f8e00ff */
[----:B------:R-:W-:-:S02]  /*1ad0*/  UIMAD.WIDE.U32 UR10, UR5, UR8, URZ ;  /* 0x00000008050a72a5 */ /* 0x000fc4000f8e00ff */
[----:B------:R-:W-:Y:S02]  /*1ae0*/  @UP1 USHF.R.U32.HI UR6, URZ, UR13, UR18 ;  /* 0x0000000dff061299 */ /* 0x000fe40008011612 */
[----:B------:R-:W-:Y:S02]  /*1af0*/  UIMAD.WIDE.U32 UR16, UR32, UR12, URZ ;  /* 0x0000000c201072a5 */ /* 0x000fe4000f8e00ff */
[----:B------:R-:W-:Y:S01]  /*1b00*/  UIMAD.WIDE.U32 UR18, UR6, UR8, URZ ;  /* 0x00000008061272a5 */ /* 0x000fe2000f8e00ff */
[----:B------:R-:W-:Y:S01]  /*1b10*/  UMOV UR20, UR21 ;  /* 0x0000001500147c82 */ /* 0x000fe20008000000 */
[----:B------:R-:W-:Y:S01]  /*1b20*/  UMOV UR10, UR11 ;  /* 0x0000000b000a7c82 */ /* 0x000fe20008000000 */
[----:B------:R-:W-:Y:S02]  /*1b30*/  USHF.R.U32.HI UR20, URZ, UR4, UR20 ;  /* 0x00000004ff147299 */ /* 0x000fe40008011614 */
[----:B------:R-:W-:Y:S02]  /*1b40*/  @UP2 USHF.R.U32.HI UR5, URZ, UR9, UR10 ;  /* 0x00000009ff052299 */ /* 0x000fe4000801160a */
[----:B------:R-:W-:Y:S01]  /*1b50*/  UMOV UR7, UR19 ;  /* 0x0000001300077c82 */ /* 0x000fe20008000000 */
[----:B------:R-:W-:Y:S01]  /*1b60*/  UMOV UR16, UR17 ;  /* 0x0000001100107c82 */ /* 0x000fe20008000000 */
[----:B------:R-:W-:-:S02]  /*1b70*/  @UP2 USHF.R.U32.HI UR6, URZ, UR9, UR7 ;  /* 0x00000009ff062299 */ /* 0x000fc40008011607 */
[----:B------:R-:W-:Y:S02]  /*1b80*/  USHF.R.U32.HI UR16, URZ, UR13, UR16 ;  /* 0x0000000dff107299 */ /* 0x000fe40008011610 */
[----:B------:R-:W-:Y:S02]  /*1b90*/  USEL UR4, UR27, UR20, !UP0 ;  /* 0x000000141b047287 */ /* 0x000fe4000c000000 */
[----:B------:R-:W-:Y:S02]  /*1ba0*/  UIMAD UR7, UR5, UR23, URZ ;  /* 0x00000017050772a4 */ /* 0x000fe4000f8e02ff */
[----:B------:R-:W-:Y:S02]  /*1bb0*/  USEL UR5, UR32, UR16, !UP1 ;  /* 0x0000001020057287 */ /* 0x000fe4000c800000 */
[----:B------:R-:W-:Y:S02]  /*1bc0*/  UIMAD UR12, UR6, UR23, URZ ;  /* 0x00000017060c72a4 */ /* 0x000fe4000f8e02ff */
[----:B------:R-:W-:-:S02]  /*1bd0*/  UISETP.GE.AND UP0, UPT, UR4, UR7, UPT ;  /* 0x000000070400728c */ /* 0x000fc4000bf06270 */
[----:B------:R-:W-:Y:S02]  /*1be0*/  UIMAD.WIDE.U32 UR10, UR4, UR8, URZ ;  /* 0x00000008040a72a5 */ /* 0x000fe4000f8e00ff */
[----:B------:R-:W-:Y:S02]  /*1bf0*/  UISETP.GE.OR UP0, UPT, UR5, UR12, UP0 ;  /* 0x0000000c0500728c */ /* 0x000fe40008706670 */
[----:B------:R-:W-:Y:S02]  /*1c00*/  UIMAD.WIDE.U32 UR12, UR5, UR8, URZ ;  /* 0x00000008050c72a5 */ /* 0x000fe4000f8e00ff */
[----:B------:R-:W-:Y:S01]  /*1c10*/  UIADD3 UR10, UPT, UPT, -UR4, URZ, URZ ;  /* 0x000000ff040a7290 */ /* 0x000fe2000fffe1ff */
[----:B------:R-:W-:Y:S01]  /*1c20*/  UMOV UR8, UR11 ;  /* 0x0000000b00087c82 */ /* 0x000fe20008000000 */
[----:B------:R-:W-:Y:S02]  /*1c30*/  UIADD3 UR20, UPT, UPT, -UR5, URZ, URZ ;  /* 0x000000ff05147290 */ /* 0x000fe4000fffe1ff */
[----:B------:R-:W-:-:S03]  /*1c40*/  USHF.R.U32.HI UR8, URZ, UR9, UR8 ;  /* 0x00000009ff087299 */ /* 0x000fc60008011608 */
[----:B------:R-:W-:Y:S01]  /*1c50*/  @!UP0 UMOV UR7, UR13 ;  /* 0x0000000d00078c82 */ /* 0x000fe20008000000 */
[----:B------:R-:W-:Y:S02]  /*1c60*/  UIMAD UR27, UR14, UR10, UR27 ;  /* 0x0000000a0e1b72a4 */ /* 0x000fe4000f8e021b */
[----:B------:R-:W-:Y:S02]  /*1c70*/  USEL UR8, UR4, UR8, !UP2 ;  /* 0x0000000804087287 */ /* 0x000fe4000d000000 */
[----:B------:R-:W-:Y:S02]  /*1c80*/  @!UP0 USHF.R.U32.HI UR7, URZ, UR9, UR7 ;  /* 0x00000009ff078299 */ /* 0x000fe40008011607 */
[----:B------:R-:W-:Y:S02]  /*1c90*/  UIADD3 UR9, UPT, UPT, -UR8, URZ, URZ ;  /* 0x000000ff08097290 */ /* 0x000fe4000fffe1ff */
[----:B------:R-:W-:Y:S02]  /*1ca0*/  @!UP0 USEL UR7, UR5, UR7, !UP2 ;  /* 0x0000000705078287 */ /* 0x000fe4000d000000 */
[----:B------:R-:W-:-:S02]  /*1cb0*/  UIMAD UR9, UR23, UR9, UR4 ;  /* 0x00000009170972a4 */ /* 0x000fc4000f8e0204 */
[----:B------:R-:W-:Y:S02]  /*1cc0*/  @!UP0 UIADD3 UR8, UPT, UPT, UR8, -UR7, URZ ;  /* 0x8000000708088290 */ /* 0x000fe4000fffe0ff */
[----:B------:R-:W-:Y:S02]  /*1cd0*/  @!UP0 UIMAD UR6, UR9, UR6, UR7 ;  /* 0x00000006090682a4 */ /* 0x000fe4000f8e0207 */
[----:B------:R-:W-:Y:S02]  /*1ce0*/  @!UP0 UIMAD UR4, UR8, UR23, UR5 ;  /* 0x00000017080482a4 */ /* 0x000fe4000f8e0205 */
[----:B------:R-:W-:Y:S02]  /*1cf0*/  UIMAD UR20, UR24, UR20, UR32 ;  /* 0x00000014181472a4 */ /* 0x000fe4000f8e0220 */
[----:B------:R-:W-:Y:S01]  /*1d00*/  UIMAD UR27, UR4, UR14, UR27 ;  /* 0x0000000e041b72a4 */ /* 0x000fe2000f8e021b */
[----:B------:R-:W-:Y:S02]  /*1d10*/  @!UP0 UMOV UR5, UR6 ;  /* 0x0000000600058c82 */ /* 0x000fe40008000000 */
[----:B------:R-:W-:-:S12]  /*1d20*/  UIMAD UR20, UR5, UR24, UR20 ;  /* 0x00000018051472a4 */ /* 0x000fd8000f8e0214 */
.L_x_19:
[----:B------:R-:W-:-:S09]  /*1d30*/  UISETP.NE.AND UP0, UPT, UR28, 0x1, UPT ;  /* 0x000000011c00788c */ /* 0x000fd2000bf05270 */
[----:B------:R-:W-:Y:S05]  /*1d40*/  BRA.U UP0, `(.L_x_20) ;  /* 0x0000000100447547 */ /* 0x000fea000b800000 */
[----:B------:R-:W1:Y:S01]  /*1d50*/  LDCU.128 UR8, c[0x0][0xb10] ;  /* 0x00016200ff0877ac */ /* 0x000e620008000c00 */
[----:B------:R-:W2:Y:S01]  /*1d60*/  LDCU UR12, c[0x0][0xb0c] ;  /* 0x00016180ff0c77ac */ /* 0x000ea20008000800 */
[----:B------:R-:W3:Y:S01]  /*1d70*/  LDCU UR13, c[0x0][0xb20] ;  /* 0x00016400ff0d77ac */ /* 0x000ee20008000800 */
[----:B-1----:R-:W-:Y:S02]  /*1d80*/  UIMAD.WIDE.U32 UR6, UR20, UR8, URZ ;  /* 0x00000008140672a5 */ /* 0x002fe4000f8e00ff */
[----:B------:R-:W-:Y:S02]  /*1d90*/  UIMAD.WIDE.U32 UR4, UR27, UR11, URZ ;  /* 0x0000000b1b0472a5 */ /* 0x000fe4000f8e00ff */
[----:B--2---:R-:W-:Y:S02]  /*1da0*/  UISETP.NE.AND UP1, UPT, UR12, 0x1, UPT ;  /* 0x000000010c00788c */ /* 0x004fe4000bf25270 */
[----:B------:R-:W-:Y:S01]  /*1db0*/  UISETP.NE.AND UP0, UPT, UR10, 0x1, UPT ;  /* 0x000000010a00788c */ /* 0x000fe2000bf05270 */
[----:B------:R-:W-:-:S02]  /*1dc0*/  UMOV UR6, UR7 ;  /* 0x0000000700067c82 */ /* 0x000fc40008000000 */
[----:B------:R-:W-:Y:S01]  /*1dd0*/  UMOV UR4, UR5 ;  /* 0x0000000500047c82 */ /* 0x000fe20008000000 */
[----:B------:R-:W-:Y:S02]  /*1de0*/  USHF.R.U32.HI UR6, URZ, UR9, UR6 ;  /* 0x00000009ff067299 */ /* 0x000fe40008011606 */
[----:B---3--:R-:W-:Y:S02]  /*1df0*/  USHF.R.U32.HI UR4, URZ, UR13, UR4 ;  /* 0x0000000dff047299 */ /* 0x008fe40008011604 */
[----:B------:R-:W-:Y:S02]  /*1e00*/  USEL UR5, UR20, UR6, !UP1 ;  /* 0x0000000614057287 */ /* 0x000fe4000c800000 */
[----:B------:R-:W-:-:S04]  /*1e10*/  USEL UR4, UR27, UR4, !UP0 ;  /* 0x000000041b047287 */ /* 0x000fc8000c000000 */
[----:B------:R-:W-:Y:S02]  /*1e20*/  UIADD3 UR6, UPT, UPT, -UR4, UR5, URZ ;  /* 0x0000000504067290 */ /* 0x000fe4000fffe1ff */
[----:B------:R-:W-:Y:S02]  /*1e30*/  UIADD3 UR4, UPT, UPT, UR4, -UR5, URZ ;  /* 0x8000000504047290 */ /* 0x000fe4000fffe0ff */
[----:B------:R-:W-:Y:S02]  /*1e40*/  UIMAD UR27, UR6, UR10, UR27 ;  /* 0x0000000a061b72a4 */ /* 0x000fe4000f8e021b */
[----:B------:R-:W-:-:S12]  /*1e50*/  UIMAD UR20, UR4, UR12, UR20 ;  /* 0x0000000c041472a4 */ /* 0x000fd8000f8e0214 */
.L_x_20:
[----:B------:R-:W-:-:S09]  /*1e60*/  UISETP.EQ.U32.AND UP0, UPT, UR29, 0x1, UPT ;  /* 0x000000011d00788c */ /* 0x000fd2000bf02070 */
[----:B------:R-:W-:Y:S05]  /*1e70*/  BRA.U !UP0, `(.L_x_21) ;  /* 0x00000001080c7547 */ /* 0x000fea000b800000 */
[----:B------:R-:W-:Y:S01]  /*1e80*/  UCGABAR_WAIT ;  /* 0x0000000000007dc7 */ /* 0x000fe20008000000 */
[----:B------:R-:W-:Y:S01]  /*1e90*/  CCTL.IVALL ;  /* 0x00000000ff00798f */ /* 0x000fe20002000000 */
[----:B------:R-:W-:Y:S05]  /*1ea0*/  BRA `(.L_x_22) ;  /* 0x0000000000047947 */ /* 0x000fea0003800000 */
.L_x_21:
[----:B------:R-:W-:Y:S06]  /*1eb0*/  BAR.SYNC.DEFER_BLOCKING 0x0 ;  /* 0x0000000000007b1d */ /* 0x000fec0000010000 */
.L_x_22:
[----:B------:R-:W-:Y:S05]  /*1ec0*/  BRA.U UP5, `(.L_x_23) ;  /* 0x0000002505607547 */ /* 0x000fea000b800000 */
[----:B------:R-:W1:Y:S01]  /*1ed0*/  S2UR UR4, SR_CgaCtaId ;  /* 0x00000000000479c3 */ /* 0x000e620000008800 */
[----:B------:R-:W2:Y:S01]  /*1ee0*/  LDCU UR7, c[0x0][0x38c] ;  /* 0x00007180ff0777ac */ /* 0x000ea20008000800 */
[----:B------:R-:W-:Y:S01]  /*1ef0*/  PLOP3.LUT P1, PT, PT, PT, UP3, 0x80, 0x8 ;  /* 0x000000000008781c */ /* 0x000fe20003f2f038 */
[----:B------:R-:W-:Y:S01]  /*1f00*/  IMAD.MOV.U32 R12, RZ, RZ, 0x1 ;  /* 0x00000001ff0c7424 */ /* 0x000fe200078e00ff */
[----:B------:R-:W-:Y:S01]  /*1f10*/  ISETP.NE.AND P2, PT, R0, RZ, P3 ;  /* 0x000000ff0000720c */ /* 0x000fe20001f45270 */
[----:B------:R-:W-:Y:S01]  /*1f20*/  UMOV UR21, 0x400 ;  /* 0x0000040000157882 */ /* 0x000fe20000000000 */
[----:B------:R-:W-:Y:S01]  /*1f30*/  UISETP.NE.AND UP0, UPT, UR22, URZ, UPT ;  /* 0x000000ff1600728c */ /* 0x000fe2000bf05270 */
[----:B------:R-:W-:Y:S01]  /*1f40*/  PLOP3.LUT P1, PT, P1, PT, PT, 0x8, 0x80 ;  /* 0x000000000080781c */ /* 0x000fe20000f2e170 */
[----:B------:R-:W-:Y:S01]  /*1f50*/  USHF.L.U32 UR6, UR32, 0x5, URZ ;  /* 0x0000000520067899 */ /* 0x000fe200080006ff */
[----:B------:R-:W-:Y:S01]  /*1f60*/  CS2R R10, SRZ ;  /* 0x00000000000a7805 */ /* 0x000fe2000001ff00 */
[----:B------:R-:W-:Y:S01]  /*1f70*/  USEL UR24, UR40, 0x2, UP0 ;  /* 0x0000000228187887 */ /* 0x000fe20008000000 */
[----:B------:R-:W-:Y:S01]  /*1f80*/  IMAD.MOV.U32 R9, RZ, RZ, RZ ;  /* 0x000000ffff097224 */ /* 0x000fe200078e00ff */
[----:B------:R-:W-:Y:S01]  /*1f90*/  USHF.L.U32 UR48, UR32, 0x6, URZ ;  /* 0x0000000620307899 */ /* 0x000fe200080006ff */
[----:B------:R-:W-:Y:S01]  /*1fa0*/  IMAD.MOV.U32 R8, RZ, RZ, 0x1 ;  /* 0x00000001ff087424 */ /* 0x000fe200078e00ff */
[----:B------:R-:W3:Y:S02]  /*1fb0*/  LDCU UR44, c[0x0][0x370] ;  /* 0x00006e00ff2c77ac */ /* 0x000ee40008000800 */
[----:B------:R-:W-:-:S02]  /*1fc0*/  ULOP3.LUT UR48, UR48, 0x40, URZ, 0xc0, !UPT ;  /* 0x0000004030307892 */ /* 0x000fc4000f8ec0ff */
[----:B--2---:R-:W-:Y:S02]  /*1fd0*/  UIADD3 UR5, UPT, UPT, UR7, 0x1f, URZ ;  /* 0x0000001f07057890 */ /* 0x004fe4000fffe0ff */
[----:B------:R-:W-:Y:S02]  /*1fe0*/  UIADD3 UR51, UPT, UPT, UR7, 0x3e, URZ ;  /* 0x0000003e07337890 */ /* 0x000fe4000fffe0ff */
[----:B-1----:R-:W-:Y:S02]  /*1ff0*/  ULEA UR21, UR4, UR21, 0x18 ;  /* 0x0000001504157291 */ /* 0x002fe4000f8ec0ff */
[----:B------:R-:W-:Y:S02]  /*2000*/  USHF.R.S32.HI UR4, URZ, 0x1f, UR5 ;  /* 0x0000001fff047899 */ /* 0x000fe40008011405 */
[----:B------:R-:W-:Y:S02]  /*2010*/  UIADD3 UR7, UPT, UPT, UR7, -0x1, URZ ;  /* 0xffffffff07077890 */ /* 0x000fe4000fffe0ff */
[----:B------:R-:W-:-:S02]  /*2020*/  ULEA.HI UR4, UR4, UR5, URZ, 0x5 ;  /* 0x0000000504047291 */ /* 0x000fc4000f8f28ff */
[----:B------:R-:W-:Y:S02]  /*2030*/  UISETP.GE.U32.AND UP1, UPT, UR7, -0x3f, UPT ;  /* 0xffffffc10700788c */ /* 0x000fe4000bf26070 */
[----:B------:R-:W-:Y:S02]  /*2040*/  USHF.R.S32.HI UR46, URZ, 0x5, UR4 ;  /* 0x00000005ff2e7899 */ /* 0x000fe40008011404 */
[----:B------:R-:W-:Y:S02]  /*2050*/  ULOP3.LUT UR5, UR6, 0x20, URZ, 0xc0, !UPT ;  /* 0x0000002006057892 */ /* 0x000fe4000f8ec0ff */
[----:B------:R-:W-:Y:S02]  /*2060*/  UISETP.LT.U32.AND UP0, UPT, UR46, 0x23, UPT ;  /* 0x000000232e00788c */ /* 0x000fe4000bf01070 */
[----:B------:R-:W-:Y:S02]  /*2070*/  ULEA UR39, UR31, UR21, 0x1 ;  /* 0x000000151f277291 */ /* 0x000fe4000f8e08ff */
[----:B------:R-:W-:-:S02]  /*2080*/  USEL UR45, UR46, 0x23, UP0 ;  /* 0x000000232e2d7887 */ /* 0x000fc40008000000 */
[----:B------:R-:W-:Y:S02]  /*2090*/  ULEA UR38, UR30, UR21, 0x1 ;  /* 0x000000151e267291 */ /* 0x000fe4000f8e08ff */
[----:B------:R-:W-:Y:S02]  /*20a0*/  UIADD3 UR4, UPT, UPT, UR45, -0x1, URZ ;  /* 0xffffffff2d047890 */ /* 0x000fe4000fffe0ff */
[----:B------:R-:W-:Y:S01]  /*20b0*/  @UP1 UIADD3 UR4, UPT, UPT, UR45, URZ, URZ ;  /* 0x000000ff2d041290 */ /* 0x000fe2000fffe0ff */
[----:B------:R-:W1:Y:S01]  /*20c0*/  LDCU.64 UR28, c[0x0][0x348] ;  /* 0x00006900ff1c77ac */ /* 0x000e620008000a00 */
[----:B------:R-:W2:Y:S01]  /*20d0*/  LDCU UR43, c[0x0][0x374] ;  /* 0x00006e80ff2b77ac */ /* 0x000ea20008000800 */
[----:B------:R-:W-:Y:S02]  /*20e0*/  ULEA UR49, UR49, UR5, 0x4 ;  /* 0x0000000531317291 */ /* 0x000fe4000f8e20ff */
[----:B------:R-:W-:Y:S02]  /*20f0*/  ULEA UR48, UR33, UR48, 0x4 ;  /* 0x0000003021307291 */ /* 0x000fe4000f8e20ff */
[----:B------:R-:W-:-:S02]  /*2100*/  UIADD3 UR39, UPT, UPT, UR39, 0x3500, URZ ;  /* 0x0000350027277890 */ /* 0x000fc4000fffe0ff */
[----:B------:R-:W-:Y:S02]  /*2110*/  UIADD3 UR38, UPT, UPT, UR38, 0x26500, URZ ;  /* 0x0002650026267890 */ /* 0x000fe4000fffe0ff */
[----:B------:R-:W-:Y:S02]  /*2120*/  UIADD3 UR50, UPT, UPT, UR46, -UR45, URZ ;  /* 0x8000002d2e327290 */ /* 0x000fe4000fffe0ff */
[----:B------:R-:W-:Y:S02]  /*2130*/  UIADD3 UR37, UPT, UPT, UR4, 0x1, URZ ;  /* 0x0000000104257890 */ /* 0x000fe4000fffe0ff */
[----:B------:R-:W-:Y:S01]  /*2140*/  UIADD3 UR47, UPT, UPT, -UR4, URZ, URZ ;  /* 0x000000ff042f7290 */ /* 0x000fe2000fffe1ff */
[----:B---3--:R-:W-:-:S11]  /*2150*/  UMOV UR13, URZ ;  /* 0x000000ff000d7c82 */ /* 0x008fd60008000000 */
.L_x_43:
[----:B------:R-:W3:Y:S02]  /*2160*/  S2UR UR4, SR_CgaCtaId ;  /* 0x00000000000479c3 */ /* 0x000ee40000008800 */
[----:B---3--:R-:W-:-:S09]  /*2170*/  UISETP.NE.AND UP0, UPT, UR4, URZ, UPT ;  /* 0x000000ff0400728c */ /* 0x008fd2000bf05270 */
[----:B------:R-:W-:Y:S05]  /*2180*/  BRA.U UP0, `(.L_x_24) ;  /* 0x0000000100287547 */ /* 0x000fea000b800000 */
[----:B------:R-:W-:Y:S02]  /*2190*/  LEA R0, R9, UR21, 0x3 ;  /* 0x0000001509007c11 */ /* 0x000fe4000f8e18ff */
[----:B------:R-:W-:-:S04]  /*21a0*/  SHF.L.U32 R2, R8, 0x1f, RZ ;  /* 0x0000001f08027819 */ /* 0x000fc800000006ff */
[----:B------:R-:W3:Y:S02]  /*21b0*/  SYNCS.PHASECHK.TRANS64.TRYWAIT P0, [R0+URZ+0x2e0], R2 ;  /* 0x0002e002000075a7 */ /* 0x000ee400080011ff */
[----:B---3--:R-:W-:Y:S05]  /*21c0*/  @!P0 BRA `(.L_x_25) ;  /* 0x0000007000a08947 */ /* 0x008fea0003800000 */
.L_x_165:
[----:B------:R-:W-:Y:S01]  /*21d0*/  VIADD R9, R9, 0x1 ;  /* 0x0000000109097836 */ /* 0x000fe20000000000 */
[----:B------:R3:W-:Y:S04]  /*21e0*/  SYNCS.ARRIVE.TRANS64.A1T0 RZ, [R0+URZ+0x2d0], RZ ;  /* 0x0002d0ff00ff79a7 */ /* 0x0007e800081000ff */
[----:B------:R-:W-:-:S04]  /*21f0*/  ISETP.NE.AND P0, PT, R9, 0x2, PT ;  /* 0x000000020900780c */ /* 0x000fc80003f05270 */
[----:B------:R-:W-:Y:S02]  /*2200*/  SEL R9, R9, RZ, P0 ;  /* 0x000000ff09097207 */ /* 0x000fe40000000000 */
[----:B---3--:R-:W-:-:S04]  /*2210*/  SEL R0, RZ, 0x1, P0 ;  /* 0x00000001ff007807 */ /* 0x008fc80000000000 */
[----:B------:R-:W-:-:S07]  /*2220*/  LOP3.LUT R8, R8, R0, RZ, 0x3c, !PT ;  /* 0x0000000008087212 */ /* 0x000fce00078e3cff */
.L_x_24:
[----:B------:R-:W-:Y:S01]  /*2230*/  ULEA UR4, UR13, UR21, 0x3 ;  /* 0x000000150d047291 */ /* 0x000fe2000f8e18ff */
[----:B------:R-:W-:Y:S01]  /*2240*/  SHF.L.U32 R0, R12, 0x1f, RZ ;  /* 0x0000001f0c007819 */ /* 0x000fe200000006ff */
[----:B------:R-:W-:Y:S02]  /*2250*/  UISETP.GE.U32.AND UP0, UPT, UR51, 0x3f, UPT ;  /* 0x0000003f3300788c */ /* 0x000fe4000bf06070 */
[----:B------:R-:W-:Y:S01]  /*2260*/  ULEA UR11, UR27, UR49, 0x6 ;  /* 0x000000311b0b7291 */ /* 0x000fe2000f8e30ff */
[----:B------:R-:W-:-:S04]  /*2270*/  UMOV UR6, URZ ;  /* 0x000000ff00067c82 */ /* 0x000fc80008000000 */
[----:B------:R3:W4:Y:S01]  /*2280*/  SYNCS.PHASECHK.TRANS64.TRYWAIT P0, [UR4+0x118], R0 ;  /* 0x00011800ff0075a7 */ /* 0x0007220008001104 */
[----:B------:R-:W-:-:S04]  /*2290*/  ULEA.HI UR4, UR20, UR20, URZ, 0x1 ;  /* 0x0000001414047291 */ /* 0x000fc8000f8f08ff */
[----:B------:R-:W-:-:S04]  /*22a0*/  USHF.L.U32 UR4, UR4, 0x6, URZ ;  /* 0x0000000604047899 */ /* 0x000fc800080006ff */
[----:B------:R-:W-:-:S04]  /*22b0*/  ULOP3.LUT UR35, UR4, 0xffffff80, URZ, 0xc0, !UPT ;  /* 0xffffff8004237892 */ /* 0x000fc8000f8ec0ff */
[----:B------:R-:W-:Y:S01]  /*22c0*/  UIADD3 UR35, UPT, UPT, UR48, UR35, URZ ;  /* 0x0000002330237290 */ /* 0x000fe2000fffe0ff */
[----:B------:R-:W-:Y:S11]  /*22d0*/  BRA.U !UP0, `(.L_x_26) ;  /* 0x0000000108d07547 */ /* 0x000ff6000b800000 */
[----:B------:R-:W-:Y:S01]  /*22e0*/  UMOV UR16, UR47 ;  /* 0x0000002f00107c82 */ /* 0x000fe20008000000 */
[----:B------:R-:W-:Y:S01]  /*22f0*/  UMOV UR4, UR13 ;  /* 0x0000000d00047c82 */ /* 0x000fe20008000000 */
[----:B------:R-:W-:-:S05]  /*2300*/  UMOV UR34, URZ ;  /* 0x000000ff00227c82 */ /* 0x000fca0008000000 */
.L_x_32:
[----:B------:R-:W-:Y:S01]  /*2310*/  ULEA UR33, UR4, UR21, 0x3 ;  /* 0x0000001504217291 */ /* 0x000fe2000f8e18ff */
[----:B------:R-:W-:Y:S01]  /*2320*/  @P3 MOV R2, 0x3000 ;  /* 0x0000300000023802 */ /* 0x000fe20000000f00 */
[----:B--2-4-:R-:W-:Y:S10]  /*2330*/  @P0 BRA `(.L_x_27) ;  /* 0x00000000000c0947 */ /* 0x014ff40003800000 */
[----:B------:R-:W-:-:S04]  /*2340*/  SHF.L.U32 R3, R12, 0x1f, RZ ;  /* 0x0000001f0c037819 */ /* 0x000fc800000006ff */
[----:B------:R-:W4:Y:S02]  /*2350*/  SYNCS.PHASECHK.TRANS64.TRYWAIT P0, [UR33+0x118], R3 ;  /* 0x00011803ff0075a7 */ /* 0x000f240008001121 */
[----:B----4-:R-:W-:Y:S05]  /*2360*/  @!P0 BRA `(.L_x_28) ;  /* 0x00000070004c8947 */ /* 0x010fea0003800000 */
.L_x_27:
[----:B------:R4:W-:Y:S01]  /*2370*/  @P3 SYNCS.ARRIVE.TRANS64 RZ, [UR33], R2 ;  /* 0x00000002ffff39a7 */ /* 0x0009e20008000021 */
[----:B------:R-:W-:Y:S02]  /*2380*/  ULOP3.LUT UR5, UR24, 0x2, URZ, 0xfc, !UPT ;  /* 0x0000000218057892 */ /* 0x000fe4000f8efcff */
[----:B------:R-:W-:Y:S02]  /*2390*/  UIADD3 UR16, UPT, UPT, UR16, 0x1, URZ ;  /* 0x0000000110107890 */ /* 0x000fe4000fffe0ff */
[----:B------:R-:W-:Y:S02]  /*23a0*/  UISETP.NE.AND UP0, UPT, UR5, 0x2, UPT ;  /* 0x000000020500788c */ /* 0x000fe4000bf05270 */
[----:B------:R-:W-:-:S07]  /*23b0*/  UISETP.NE.AND UP2, UPT, UR16, 0x1, UPT ;  /* 0x000000011000788c */ /* 0x000fce000bf45270 */
[----:B------:R-:W-:Y:S05]  /*23c0*/  BRA.U UP0, `(.L_x_29) ;  /* 0x0000000100047547 */ /* 0x000fea000b800000 */
[----:B-12---:R-:W-:Y:S05]  /*23d0*/  BPT.TRAP 0x1 ;  /* 0x000000040000795c */ /* 0x006fea0000300000 */
.L_x_29:
[----:B------:R-:W-:Y:S04]  /*23e0*/  BSSY.RECONVERGENT B0, `(.L_x_30) ;  /* 0x0000003000007945 */ /* 0x000fe80003800200 */
[----:B------:R-:W-:Y:S05]  /*23f0*/  @!P2 BRA `(.L_x_31) ;  /* 0x000000000004a947 */ /* 0x000fea0003800000 */
[----:B-12---:R-:W-:Y:S05]  /*2400*/  BPT.TRAP 0x1 ;  /* 0x000000040000795c */ /* 0x006fea0000300000 */
.L_x_31:
[----:B-12---:R-:W-:Y:S05]  /*2410*/  BSYNC.RECONVERGENT B0 ;  /* 0x0000000000007941 */ /* 0x006fea0003800200 */
.L_x_30:
[----:B------:R-:W-:Y:S02]  /*2420*/  UIADD3 UR5, UPT, UPT, UR4, 0x1, URZ ;  /* 0x0000000104057890 */ /* 0x000fe4000fffe0ff */
[----:B------:R-:W-:Y:S02]  /*2430*/  USHF.L.U32 UR4, UR4, 0xb, URZ ;  /* 0x0000000b04047899 */ /* 0x000fe400080006ff */
[----:B------:R-:W-:Y:S02]  /*2440*/  UISETP.NE.AND UP0, UPT, UR5, 0x23, UPT ;  /* 0x000000230500788c */ /* 0x000fe4000bf05270 */
[----:B------:R-:W-:Y:S02]  /*2450*/  ULOP3.LUT UR32, UR31, UR4, URZ, 0xfc, !UPT ;  /* 0x000000041f207292 */ /* 0x000fe4000f8efcff */
[----:B------:R-:W-:Y:S02]  /*2460*/  USEL UR6, URZ, 0x1, UP0 ;  /* 0x00000001ff067887 */ /* 0x000fe40008000000 */
[----:B------:R-:W-:-:S02]  /*2470*/  USEL UR13, UR5, URZ, UP0 ;  /* 0x000000ff050d7287 */ /* 0x000fc40008000000 */
[----:B------:R-:W-:Y:S02]  /*2480*/  UIADD3 UR14, UP1, UPT, UR28, 0x80, URZ ;  /* 0x000000801c0e7890 */ /* 0x000fe4000ff3e0ff */
[----:B------:R-:W-:Y:S01]  /*2490*/  ULEA UR5, UR13, UR21, 0x3 ;  /* 0x000000150d057291 */ /* 0x000fe2000f8e18ff */
[----:B------:R-:W-:Y:S01]  /*24a0*/  LOP3.LUT R12, R12, UR6, RZ, 0x3c, !PT ;  /* 0x000000060c0c7c12 */ /* 0x000fe2000f8e3cff */
[----:B------:R-:W-:Y:S02]  /*24b0*/  ULEA UR32, UR32, UR21, 0x1 ;  /* 0x0000001520207291 */ /* 0x000fe4000f8e08ff */
[----:B------:R-:W-:Y:S01]  /*24c0*/  UIADD3 UR6, UP0, UPT, UR28, 0x180, URZ ;  /* 0x000001801c067890 */ /* 0x000fe2000ff1e0ff */
[----:B---3--:R-:W-:Y:S01]  /*24d0*/  SHF.L.U32 R0, R12, 0x1f, RZ ;  /* 0x0000001f0c007819 */ /* 0x008fe200000006ff */
[----:B------:R-:W-:Y:S02]  /*24e0*/  ULEA UR8, UR30, UR4, 0x1 ;  /* 0x000000041e087291 */ /* 0x000fe4000f8e08ff */
[----:B------:R-:W-:Y:S01]  /*24f0*/  ULOP3.LUT UR33, UR33, 0xfefffff8, URZ, 0xc0, !UPT ;  /* 0xfefffff821217892 */ /* 0x000fe2000f8ec0ff */
[----:B------:R1:W2:Y:S01]  /*2500*/  SYNCS.PHASECHK.TRANS64.TRYWAIT P0, [UR5+0x118], R0 ;  /* 0x00011800ff0075a7 */ /* 0x0002a20008001105 */
[----:B------:R-:W-:-:S02]  /*2510*/  UIADD3.X UR15, UPT, UPT, URZ, UR29, URZ, UP1, !UPT ;  /* 0x0000001dff0f7290 */ /* 0x000fc40008ffe4ff */
[----:B------:R-:W-:Y:S02]  /*2520*/  UIADD3 UR32, UPT, UPT, UR32, 0x3500, URZ ;  /* 0x0000350020207890 */ /* 0x000fe4000fffe0ff */
[----:B------:R-:W-:Y:S02]  /*2530*/  UPRMT UR5, URZ, 0x5410, UR26 ;  /* 0x00005410ff057896 */ /* 0x000fe4000800001a */
[----:B------:R-:W-:Y:S02]  /*2540*/  UIADD3 UR8, UPT, UPT, UR21, 0x26500, UR8 ;  /* 0x0002650015087890 */ /* 0x000fe4000fffe008 */
[----:B------:R-:W-:Y:S02]  /*2550*/  UIADD3.X UR7, UPT, UPT, URZ, UR29, URZ, UP0, !UPT ;  /* 0x0000001dff077290 */ /* 0x000fe400087fe4ff */
[----:B------:R-:W-:Y:S01]  /*2560*/  UPRMT UR4, URZ, 0x5410, UR25 ;  /* 0x00005410ff047896 */ /* 0x000fe20008000019 */
[----:B------:R-:W-:Y:S01]  /*2570*/  UMOV UR18, 0x0 ;  /* 0x0000000000127882 */ /* 0x000fe20000000000 */
[----:B------:R-:W-:Y:S01]  /*2580*/  UMOV UR19, 0x10000000 ;  /* 0x1000000000137882 */ /* 0x000fe20000000000 */
[----:B------:R-:W-:Y:S01]  /*2590*/  UMOV UR10, UR34 ;  /* 0x00000022000a7c82 */ /* 0x000fe20008000000 */
[----:B------:R-:W-:Y:S01]  /*25a0*/  UMOV UR12, UR36 ;  /* 0x00000024000c7c82 */ /* 0x000fe20008000000 */
[----:B------:R-:W-:Y:S01]  /*25b0*/  UMOV UR9, UR33 ;  /* 0x0000002100097c82 */ /* 0x000fe20008000000 */
[----:B------:R3:W-:Y:S03]  /*25c0*/  UTMALDG.3D.MULTICAST.2CTA [UR32], [UR14], UR5, desc[UR18] ;  /* 0x000012200e0073b4 */ /* 0x0007e60008211805 */
[----:B------:R4:W-:Y:S01]  /*25d0*/  UTMALDG.3D.MULTICAST.2CTA [UR8], [UR6], UR4, desc[UR18] ;  /* 0x00001208060073b4 */ /* 0x0009e20008211804 */
[----:B---3--:R-:W-:Y:S01]  /*25e0*/  UIADD3 UR34, UPT, UPT, UR34, 0x20, URZ ;  /* 0x0000002022227890 */ /* 0x008fe2000fffe0ff */
[----:B----4-:R-:W-:Y:S01]  /*25f0*/  UMOV UR6, UR37 ;  /* 0x0000002500067c82 */ /* 0x010fe20008000000 */
[----:B------:R-:W-:Y:S01]  /*2600*/  UMOV UR4, UR13 ;  /* 0x0000000d00047c82 */ /* 0x000fe20008000000 */
[----:B-1----:R-:W-:Y:S09]  /*2610*/  BRA.U UP2, `(.L_x_32) ;  /* 0xfffffffd023c7547 */ /* 0x002ff2000b83ffff */
.L_x_26:
[----:B------:R-:W-:Y:S01]  /*2620*/  ULEA UR4, UR13, UR21, 0x3 ;  /* 0x000000150d047291 */ /* 0x000fe2000f8e18ff */
[----:B---3--:R-:W-:Y:S01]  /*2630*/  SHF.L.U32 R0, R12, 0x1f, RZ ;  /* 0x0000001f0c007819 */ /* 0x008fe200000006ff */
[----:B------:R-:W-:Y:S01]  /*2640*/  @!P1 SYNCS.ARRIVE.TRANS64.A1T0 RZ, [UR21+0x268], RZ ;  /* 0x000268ffffff99a7 */ /* 0x000fe20008100015 */
[----:B------:R-:W-:-:S06]  /*2650*/  UISETP.GT.AND UP0, UPT, UR46, UR45, UPT ;  /* 0x0000002d2e00728c */ /* 0x000fcc000bf04270 */
[----:B--2-4-:R2:W3:Y:S03]  /*2660*/  SYNCS.PHASECHK.TRANS64.TRYWAIT P0, [UR4+0x118], R0 ;  /* 0x00011800ff0075a7 */ /* 0x0144e60008001104 */
[----:B------:R-:W-:Y:S05]  /*2670*/  BRA.U !UP0, `(.L_x_33) ;  /* 0x0000000108c07547 */ /* 0x000fea000b800000 */
[----:B------:R-:W-:Y:S01]  /*2680*/  UIADD3 UR27, UPT, UPT, UR50, UR6, URZ ;  /* 0x00000006321b7290 */ /* 0x000fe2000fffe0ff */
[----:B------:R-:W-:-:S11]  /*2690*/  UMOV UR4, UR13 ;  /* 0x0000000d00047c82 */ /* 0x000fd60008000000 */
.L_x_39:
[----:B------:R-:W-:Y:S01]  /*26a0*/  ULEA UR17, UR4, UR21, 0x3 ;  /* 0x0000001504117291 */ /* 0x000fe2000f8e18ff */
[----:B---3--:R-:W-:Y:S01]  /*26b0*/  @P3 MOV R2, 0x3000 ;  /* 0x0000300000023802 */ /* 0x008fe20000000f00 */
[----:B-1-3--:R-:W-:Y:S10]  /*26c0*/  @P0 BRA `(.L_x_34) ;  /* 0x00000000000c0947 */ /* 0x00aff40003800000 */
[----:B------:R-:W-:-:S04]  /*26d0*/  SHF.L.U32 R3, R12, 0x1f, RZ ;  /* 0x0000001f0c037819 */ /* 0x000fc800000006ff */
[----:B------:R-:W3:Y:S02]  /*26e0*/  SYNCS.PHASECHK.TRANS64.TRYWAIT P0, [UR17+0x118], R3 ;  /* 0x00011803ff0075a7 */ /* 0x000ee40008001111 */
[----:B---3--:R-:W-:Y:S05]  /*26f0*/  @!P0 BRA `(.L_x_35) ;  /* 0x0000006c00808947 */ /* 0x008fea0003800000 */
.L_x_34:
[----:B------:R3:W-:Y:S01]  /*2700*/  @P3 SYNCS.ARRIVE.TRANS64 RZ, [UR17], R2 ;  /* 0x00000002ffff39a7 */ /* 0x0007e20008000011 */
[----:B------:R-:W-:-:S04]  /*2710*/  ULOP3.LUT UR5, UR24, 0x2, URZ, 0xfc, !UPT ;  /* 0x0000000218057892 */ /* 0x000fc8000f8efcff */
[----:B------:R-:W-:-:S09]  /*2720*/  UISETP.NE.AND UP0, UPT, UR5, 0x2, UPT ;  /* 0x000000020500788c */ /* 0x000fd2000bf05270 */
[----:B------:R-:W-:Y:S05]  /*2730*/  BRA.U UP0, `(.L_x_36) ;  /* 0x0000000100047547 */ /* 0x000fea000b800000 */
[----:B-1----:R-:W-:Y:S05]  /*2740*/  BPT.TRAP 0x1 ;  /* 0x000000040000795c */ /* 0x002fea0000300000 */
.L_x_36:
[----:B------:R-:W-:Y:S04]  /*2750*/  BSSY.RECONVERGENT B0, `(.L_x_37) ;  /* 0x0000003000007945 */ /* 0x000fe80003800200 */
[----:B------:R-:W-:Y:S05]  /*2760*/  @!P2 BRA `(.L_x_38) ;  /* 0x000000000004a947 */ /* 0x000fea0003800000 */
[----:B-1----:R-:W-:Y:S05]  /*2770*/  BPT.TRAP 0x1 ;  /* 0x000000040000795c */ /* 0x002fea0000300000 */
.L_x_38:
[----:B-1----:R-:W-:Y:S05]  /*2780*/  BSYNC.RECONVERGENT B0 ;  /* 0x0000000000007941 */ /* 0x002fea0003800200 */
.L_x_37:
[----:B------:R-:W-:Y:S02]  /*2790*/  UIADD3 UR5, UPT, UPT, UR4, 0x1, URZ ;  /* 0x0000000104057890 */ /* 0x000fe4000fffe0ff */
[----:B------:R-:W-:Y:S02]  /*27a0*/  UIADD3 UR14, UP1, UPT, UR28, 0x80, URZ ;  /* 0x000000801c0e7890 */ /* 0x000fe4000ff3e0ff */
[----:B------:R-:W-:Y:S02]  /*27b0*/  UISETP.NE.AND UP0, UPT, UR5, 0x23, UPT ;  /* 0x000000230500788c */ /* 0x000fe4000bf05270 */
[----:B------:R-:W-:Y:S02]  /*27c0*/  ULEA UR16, UR4, UR39, 0xc ;  /* 0x0000002704107291 */ /* 0x000fe4000f8e60ff */
[----:B------:R-:W-:Y:S02]  /*27d0*/  USEL UR7, URZ, 0x1, UP0 ;  /* 0x00000001ff077887 */ /* 0x000fe40008000000 */
[----:B------:R-:W-:-:S02]  /*27e0*/  USEL UR13, UR5, URZ, UP0 ;  /* 0x000000ff050d7287 */ /* 0x000fc40008000000 */
[----:B------:R-:W-:Y:S02]  /*27f0*/  UIADD3 UR22, UP0, UPT, UR28, 0x180, URZ ;  /* 0x000001801c167890 */ /* 0x000fe4000ff1e0ff */
[----:B------:R-:W-:Y:S01]  /*2800*/  ULEA UR5, UR13, UR21, 0x3 ;  /* 0x000000150d057291 */ /* 0x000fe2000f8e18ff */
[----:B------:R-:W-:Y:S01]  /*2810*/  LOP3.LUT R12, R12, UR7, RZ, 0x3c, !PT ;  /* 0x000000070c0c7c12 */ /* 0x000fe2000f8e3cff */
[----:B------:R-:W-:Y:S02]  /*2820*/  ULEA UR8, UR4, UR38, 0xb ;  /* 0x0000002604087291 */ /* 0x000fe4000f8e58ff */
[----:B------:R-:W-:Y:S01]  /*2830*/  USHF.L.U32 UR18, UR6, 0x5, URZ ;  /* 0x0000000506127899 */ /* 0x000fe200080006ff */
[----:B--2---:R-:W-:Y:S01]  /*2840*/  SHF.L.U32 R0, R12, 0x1f, RZ ;  /* 0x0000001f0c007819 */ /* 0x004fe200000006ff */
[----:B------:R-:W-:Y:S02]  /*2850*/  ULOP3.LUT UR17, UR17, 0xfefffff8, URZ, 0xc0, !UPT ;  /* 0xfefffff811117892 */ /* 0x000fe4000f8ec0ff */
[----:B------:R-:W-:Y:S01]  /*2860*/  UPRMT UR4, URZ, 0x5410, UR26 ;  /* 0x00005410ff047896 */ /* 0x000fe2000800001a */
[----:B------:R4:W1:Y:S01]  /*2870*/  SYNCS.PHASECHK.TRANS64.TRYWAIT P0, [UR5+0x118], R0 ;  /* 0x00011800ff0075a7 */ /* 0x0008620008001105 */
[----:B------:R-:W-:-:S02]  /*2880*/  UIADD3.X UR15, UPT, UPT, URZ, UR29, URZ, UP1, !UPT ;  /* 0x0000001dff0f7290 */ /* 0x000fc40008ffe4ff */
[----:B------:R-:W-:Y:S02]  /*2890*/  UPRMT UR5, URZ, 0x5410, UR25 ;  /* 0x00005410ff057896 */ /* 0x000fe40008000019 */
[----:B------:R-:W-:Y:S01]  /*28a0*/  UIADD3.X UR23, UPT, UPT, URZ, UR29, URZ, UP0, !UPT ;  /* 0x0000001dff177290 */ /* 0x000fe200087fe4ff */
[----:B------:R-:W-:Y:S01]  /*28b0*/  UMOV UR32, 0x0 ;  /* 0x0000000000207882 */ /* 0x000fe20000000000 */
[----:B------:R-:W-:Y:S01]  /*28c0*/  UMOV UR33, 0x10000000 ;  /* 0x1000000000217882 */ /* 0x000fe20000000000 */
[----:B------:R-:W-:Y:S01]  /*28d0*/  UMOV UR19, UR35 ;  /* 0x0000002300137c82 */ /* 0x000fe20008000000 */
[----:B------:R-:W-:Y:S01]  /*28e0*/  UMOV UR20, UR36 ;  /* 0x0000002400147c82 */ /* 0x000fe20008000000 */
[----:B------:R-:W-:Y:S01]  /*28f0*/  UMOV UR12, UR36 ;  /* 0x00000024000c7c82 */ /* 0x000fe20008000000 */
[----:B------:R-:W-:Y:S01]  /*2900*/  UMOV UR9, UR17 ;  /* 0x0000001100097c82 */ /* 0x000fe20008000000 */
[----:B------:R-:W-:Y:S01]  /*2910*/  UMOV UR10, UR18 ;  /* 0x00000012000a7c82 */ /* 0x000fe20008000000 */
[----:B------:R2:W-:Y:S01]  /*2920*/  UTMALDG.3D.MULTICAST.2CTA [UR16], [UR14], UR4, desc[UR32] ;  /* 0x000020100e0073b4 */ /* 0x0005e20008211804 */
[----:B------:R-:W-:-:S04]  /*2930*/  UIADD3 UR6, UPT, UPT, UR6, 0x1, URZ ;  /* 0x0000000106067890 */ /* 0x000fc8000fffe0ff */
[----:B------:R-:W-:Y:S01]  /*2940*/  UISETP.NE.AND UP0, UPT, UR6, UR27, UPT ;  /* 0x0000001b0600728c */ /* 0x000fe2000bf05270 */
[----:B------:R4:W-:Y:S01]  /*2950*/  UTMALDG.3D.MULTICAST.2CTA [UR8], [UR22], UR5, desc[UR32] ;  /* 0x00002008160073b4 */ /* 0x0009e20008211805 */
[----:B--2---:R-:W-:-:S07]  /*2960*/  UMOV UR4, UR13 ;  /* 0x0000000d00047c82 */ /* 0x004fce0008000000 */
[----:B----4-:R-:W-:Y:S05]  /*2970*/  BRA.U UP0, `(.L_x_39) ;  /* 0xfffffffd00487547 */ /* 0x010fea000b83ffff */
.L_x_33:
[C---:B------:R-:W-:Y:S01]  /*2980*/  LEA R3, R11.reuse, UR21, 0x3 ;  /* 0x000000150b037c11 */ /* 0x040fe2000f8e18ff */
[----:B------:R-:W-:Y:S01]  /*2990*/  NOP ;  /* 0x0000000000007918 */ /* 0x000fe20000000000 */
[----:B--2---:R-:W-:Y:S02]  /*29a0*/  SHF.L.U32 R0, R10, 0x1f, RZ ;  /* 0x0000001f0a007819 */ /* 0x004fe400000006ff */
[----:B------:R-:W-:Y:S02]  /*29b0*/  LEA R4, R11, UR21, 0x4 ;  /* 0x000000150b047c11 */ /* 0x000fe4000f8e20ff */
[----:B-1-3--:R-:W1:Y:S02]  /*29c0*/  SYNCS.PHASECHK.TRANS64.TRYWAIT P0, [R3+URZ+0x270], R0 ;  /* 0x00027000030075a7 */ /* 0x00ae6400080011ff */
[----:B-1----:R-:W-:Y:S05]  /*29d0*/  @!P0 BRA `(.L_x_40) ;  /* 0x0000006800e08947 */ /* 0x002fea0003800000 */
.L_x_168:
[----:B------:R-:W2:Y:S01]  /*29e0*/  LDS.128 R4, [R4+0x300] ;  /* 0x0003000004047984 */ /* 0x000ea20000000c00 */
[----:B------:R-:W-:Y:S01]  /*29f0*/  UISETP.GE.AND UP0, UPT, UR42, 0x1, UPT ;  /* 0x000000012a00788c */ /* 0x000fe2000bf06270 */
[----:B------:R-:W-:Y:S01]  /*2a00*/  @!PT LDS RZ, [RZ] ;  /* 0x00000000fffff984 */ /* 0x000fe20000000800 */
[----:B------:R-:W-:Y:S01]  /*2a10*/  @!PT LDS RZ, [RZ] ;  /* 0x00000000fffff984 */ /* 0x000fe20000000800 */
[----:B------:R-:W-:Y:S01]  /*2a20*/  @!PT LDS RZ, [RZ] ;  /* 0x00000000fffff984 */ /* 0x000fe20000000800 */
[----:B------:R-:W-:Y:S01]  /*2a30*/  @!PT LDS RZ, [RZ] ;  /* 0x00000000fffff984 */ /* 0x000fe20000000800 */
[----:B------:R3:W-:Y:S06]  /*2a40*/  MEMBAR.ALL.CTA ;  /* 0x0000000000007992 */ /* 0x0007ec0000008000 */
[----:B---3--:R-:W3:Y:S01]  /*2a50*/  FENCE.VIEW.ASYNC.S ;  /* 0x00000000000073c6 */ /* 0x008ee20000000000 */
[----:B--2---:R-:W-:-:S13]  /*2a60*/  LOP3.LUT P0, RZ, R6, 0x1, RZ, 0xc0, !PT ;  /* 0x0000000106ff7812 */ /* 0x004fda000780c0ff */
[----:B---3--:R-:W-:Y:S01]  /*2a70*/  VOTEU.ANY UP1, P0 ;  /* 0x0000000000ff7886 */ /* 0x008fe20000020100 */
[----:B------:R-:W-:-:S13]  /*2a80*/  PLOP3.LUT P0, PT, PT, PT, UP1, 0x80, 0x8 ;  /* 0x000000000008781c */ /* 0x000fda0003f0f018 */
[----:B-1----:R-:W-:Y:S02]  /*2a90*/  @P0 LOP3.LUT R0, R5, 0xffff, RZ, 0xc0, !PT ;  /* 0x0000ffff05000812 */ /* 0x002fe400078ec0ff */
[----:B------:R-:W-:Y:S02]  /*2aa0*/  @P0 MOV R2, R4 ;  /* 0x0000000400020202 */ /* 0x000fe40000000f00 */
[----:B------:R-:W-:Y:S01]  /*2ab0*/  @P0 R2UR UR5, R0 ;  /* 0x00000000000502ca */ /* 0x000fe200000e0000 */
[----:B------:R-:W-:Y:S01]  /*2ac0*/  VIADD R0, R3, 0x280 ;  /* 0x0000028003007836 */ /* 0x000fe20000000000 */
[----:B------:R-:W-:Y:S02]  /*2ad0*/  @P0 SHF.R.U32.HI R4, RZ, 0x10, R5 ;  /* 0x00000010ff040819 */ /* 0x000fe40000011605 */
[----:B------:R-:W-:Y:S02]  /*2ae0*/  @P0 R2UR UR6, R2 ;  /* 0x00000000020602ca */ /* 0x000fe400000e0000 */
[----:B------:R-:W-:-:S02]  /*2af0*/  PRMT R0, RZ, 0x654, R0 ;  /* 0x00000654ff007816 */ /* 0x000fc40000000000 */
[----:B------:R-:W-:Y:S02]  /*2b00*/  @P0 R2UR UR4, R4 ;  /* 0x00000000040402ca */ /* 0x000fe400000e0000 */
[----:B------:R1:W-:Y:S03]  /*2b10*/  SYNCS.ARRIVE.TRANS64.RED.A1T0 RZ, [R0+URZ], RZ ;  /* 0x000000ff00ff79a7 */ /* 0x0003e600081004ff */
[----:B------:R-:W-:-:S04]  /*2b20*/  @UP1 UMOV UR40, UR5 ;  /* 0x0000000500281c82 */ /* 0x000fc80008000000 */
[----:B------:R-:W-:-:S04]  /*2b30*/  @UP1 UMOV UR41, UR6 ;  /* 0x0000000600291c82 */ /* 0x000fc80008000000 */
[----:B------:R-:W-:Y:S01]  /*2b40*/  @UP1 UMOV UR36, UR4 ;  /* 0x0000000400241c82 */ /* 0x000fe20008000000 */
[----:B------:R-:W-:Y:S05]  /*2b50*/  BRA.U !UP0, `(.L_x_41) ;  /* 0x0000000108d47547 */ /* 0x000fea000b800000 */
[----:B------:R-:W2:Y:S01]  /*2b60*/  LDCU.128 UR16, c[0x0][0xb10] ;  /* 0x00016200ff1077ac */ /* 0x000ea20008000c00 */
[----:B------:R-:W3:Y:S01]  /*2b70*/  LDCU UR12, c[0x0][0xb20] ;  /* 0x00016400ff0c77ac */ /* 0x000ee20008000800 */
[----:B------:R-:W4:Y:S01]  /*2b80*/  LDCU UR20, c[0x0][0xb0c] ;  /* 0x00016180ff1477ac */ /* 0x000f220008000800 */
[----:B------:R-:W1:Y:S01]  /*2b90*/  LDCU.64 UR8, c[0x0][0xb28] ;  /* 0x00016500ff0877ac */ /* 0x000e620008000a00 */
[----:B------:R-:W-:Y:S02]  /*2ba0*/  UISETP.NE.AND UP3, UPT, UR42, 0x1, UPT ;  /* 0x000000012a00788c */ /* 0x000fe4000bf65270 */
[----:B--2---:R-:W-:Y:S02]  /*2bb0*/  UIMAD.WIDE.U32 UR6, UR43, UR19, URZ ;  /* 0x000000132b0672a5 */ /* 0x004fe4000f8e00ff */
[----:B------:R-:W-:Y:S02]  /*2bc0*/  UIMAD.WIDE.U32 UR4, UR44, UR16, URZ ;  /* 0x000000102c0472a5 */ /* 0x000fe4000f8e00ff */
[----:B------:R-:W-:-:S02]  /*2bd0*/  UISETP.NE.AND UP0, UPT, UR18, 0x1, UPT ;  /* 0x000000011200788c */ /* 0x000fc4000bf05270 */
[----:B------:R-:W-:Y:S01]  /*2be0*/  UIMAD.WIDE.U32 UR22, UR40, UR19, URZ ;  /* 0x00000013281672a5 */ /* 0x000fe2000f8e00ff */
[----:B------:R-:W-:Y:S02]  /*2bf0*/  UMOV UR6, UR7 ;  /* 0x0000000700067c82 */ /* 0x000fe40008000000 */
[----:B------:R-:W-:Y:S01]  /*2c00*/  UMOV UR4, UR5 ;  /* 0x0000000500047c82 */ /* 0x000fe20008000000 */
[----:B---3--:R-:W-:Y:S02]  /*2c10*/  USHF.R.U32.HI UR6, URZ, UR12, UR6 ;  /* 0x0000000cff067299 */ /* 0x008fe40008011606 */
[----:B----4-:R-:W-:Y:S02]  /*2c20*/  UISETP.NE.AND UP2, UPT, UR20, 0x1, UPT ;  /* 0x000000011400788c */ /* 0x010fe4000bf45270 */
[----:B------:R-:W-:Y:S02]  /*2c30*/  USHF.R.U32.HI UR4, URZ, UR17, UR4 ;  /* 0x00000011ff047299 */ /* 0x000fe40008011604 */
[----:B------:R-:W-:-:S02]  /*2c40*/  USEL UR5, UR43, UR6, !UP0 ;  /* 0x000000062b057287 */ /* 0x000fc4000c000000 */
[----:B------:R-:W-:Y:S02]  /*2c50*/  USEL UR6, UR44, UR4, !UP2 ;  /* 0x000000042c067287 */ /* 0x000fe4000d000000 */
[----:B-1----:R-:W-:Y:S01]  /*2c60*/  UIMAD.WIDE.U32 UR10, UR5, UR8, URZ ;  /* 0x00000008050a72a5 */ /* 0x002fe2000f8e00ff */
[----:B------:R-:W-:Y:S01]  /*2c70*/  UMOV UR4, UR23 ;  /* 0x0000001700047c82 */ /* 0x000fe20008000000 */
[----:B------:R-:W-:Y:S02]  /*2c80*/  UIMAD.WIDE.U32 UR14, UR41, UR16, URZ ;  /* 0x00000010290e72a5 */ /* 0x000fe4000f8e00ff */
[----:B------:R-:W-:-:S03]  /*2c90*/  UIMAD.WIDE.U32 UR22, UR6, UR8, URZ ;  /* 0x00000008061672a5 */ /* 0x000fc6000f8e00ff */
[----:B------:R-:W-:Y:S01]  /*2ca0*/  UMOV UR10, UR11 ;  /* 0x0000000b000a7c82 */ /* 0x000fe20008000000 */
[----:B------:R-:W-:Y:S02]  /*2cb0*/  USHF.R.U32.HI UR4, URZ, UR12, UR4 ;  /* 0x0000000cff047299 */ /* 0x000fe40008011604 */
[----:B------:R-:W-:Y:S01]  /*2cc0*/  @UP3 USHF.R.U32.HI UR5, URZ, UR9, UR10 ;  /* 0x00000009ff053299 */ /* 0x000fe2000801160a */
[----:B------:R-:W-:Y:S01]  /*2cd0*/  UMOV UR14, UR15 ;  /* 0x0000000f000e7c82 */ /* 0x000fe20008000000 */
[----:B------:R-:W-:Y:S01]  /*2ce0*/  UMOV UR22, UR23 ;  /* 0x0000001700167c82 */ /* 0x000fe20008000000 */
[----:B------:R-:W-:Y:S02]  /*2cf0*/  USHF.R.U32.HI UR17, URZ, UR17, UR14 ;  /* 0x00000011ff117299 */ /* 0x000fe4000801160e */
[----:B------:R-:W-:Y:S02]  /*2d00*/  USEL UR4, UR40, UR4, !UP0 ;  /* 0x0000000428047287 */ /* 0x000fe4000c000000 */
[----:B------:R-:W-:-:S02]  /*2d10*/  @UP3 USHF.R.U32.HI UR6, URZ, UR9, UR22 ;  /* 0x00000009ff063299 */ /* 0x000fc40008011616 */
[----:B------:R-:W-:Y:S02]  /*2d20*/  UIMAD UR7, UR42, UR5, URZ ;  /* 0x000000052a0772a4 */ /* 0x000fe4000f8e02ff */
[----:B------:R-:W-:Y:S02]  /*2d30*/  USEL UR5, UR41, UR17, !UP2 ;  /* 0x0000001129057287 */ /* 0x000fe4000d000000 */
[----:B------:R-:W-:Y:S02]  /*2d40*/  UIMAD UR10, UR42, UR6, URZ ;  /* 0x000000062a0a72a4 */ /* 0x000fe4000f8e02ff */
[----:B------:R-:W-:Y:S02]  /*2d50*/  UISETP.GE.AND UP0, UPT, UR4, UR7, UPT ;  /* 0x000000070400728c */ /* 0x000fe4000bf06270 */
[----:B------:R-:W-:Y:S02]  /*2d60*/  UIMAD.WIDE.U32 UR14, UR4, UR8, URZ ;  /* 0x00000008040e72a5 */ /* 0x000fe4000f8e00ff */
[----:B------:R-:W-:-:S02]  /*2d70*/  UISETP.GE.OR UP0, UPT, UR5, UR10, UP0 ;  /* 0x0000000a0500728c */ /* 0x000fc40008706670 */
        /* <DEDUP_REMOVED lines=19> */
.L_x_41:
[----:B------:R-:W2:Y:S02]  /*2eb0*/  LDCU UR4, c[0x0][0xb30] ;  /* 0x00016600ff0477ac */ /* 0x000ea40008000800 */
[----:B--2---:R-:W-:-:S09]  /*2ec0*/  UISETP.NE.AND UP0, UPT, UR4, 0x1, UPT ;  /* 0x000000010400788c */ /* 0x004fd2000bf05270 */
[----:B------:R-:W-:Y:S05]  /*2ed0*/  BRA.U UP0, `(.L_x_42) ;  /* 0x0000000100447547 */ /* 0x000fea000b800000 */
[----:B------:R-:W2:Y:S01]  /*2ee0*/  LDCU.128 UR8, c[0x0][0xb10] ;  /* 0x00016200ff0877ac */ /* 0x000ea20008000c00 */
[----:B------:R-:W3:Y:S01]  /*2ef0*/  LDCU UR12, c[0x0][0xb0c] ;  /* 0x00016180ff0c77ac */ /* 0x000ee20008000800 */
[----:B------:R-:W4:Y:S01]  /*2f00*/  LDCU UR14, c[0x0][0xb20] ;  /* 0x00016400ff0e77ac */ /* 0x000f220008000800 */
[----:B--2---:R-:W-:Y:S02]  /*2f10*/  UIMAD.WIDE.U32 UR6, UR41, UR8, URZ ;  /* 0x00000008290672a5 */ /* 0x004fe4000f8e00ff */
[----:B------:R-:W-:Y:S02]  /*2f20*/  UIMAD.WIDE.U32 UR4, UR40, UR11, URZ ;  /* 0x0000000b280472a5 */ /* 0x000fe4000f8e00ff */
[----:B---3--:R-:W-:Y:S02]  /*2f30*/  UISETP.NE.AND UP2, UPT, UR12, 0x1, UPT ;  /* 0x000000010c00788c */ /* 0x008fe4000bf45270 */
[----:B------:R-:W-:Y:S01]  /*2f40*/  UISETP.NE.AND UP0, UPT, UR10, 0x1, UPT ;  /* 0x000000010a00788c */ /* 0x000fe2000bf05270 */
[----:B------:R-:W-:-:S02]  /*2f50*/  UMOV UR6, UR7 ;  /* 0x0000000700067c82 */ /* 0x000fc40008000000 */
[----:B------:R-:W-:Y:S01]  /*2f60*/  UMOV UR4, UR5 ;  /* 0x0000000500047c82 */ /* 0x000fe20008000000 */
[----:B------:R-:W-:Y:S02]  /*2f70*/  USHF.R.U32.HI UR9, URZ, UR9, UR6 ;  /* 0x00000009ff097299 */ /* 0x000fe40008011606 */
[----:B----4-:R-:W-:Y:S02]  /*2f80*/  USHF.R.U32.HI UR4, URZ, UR14, UR4 ;  /* 0x0000000eff047299 */ /* 0x010fe40008011604 */
[----:B------:R-:W-:Y:S02]  /*2f90*/  USEL UR5, UR41, UR9, !UP2 ;  /* 0x0000000929057287 */ /* 0x000fe4000d000000 */
[----:B------:R-:W-:-:S04]  /*2fa0*/  USEL UR4, UR40, UR4, !UP0 ;  /* 0x0000000428047287 */ /* 0x000fc8000c000000 */
[----:B------:R-:W-:Y:S02]  /*2fb0*/  UIADD3 UR6, UPT, UPT, UR5, -UR4, URZ ;  /* 0x8000000405067290 */ /* 0x000fe4000fffe0ff */
[----:B------:R-:W-:Y:S02]  /*2fc0*/  UIADD3 UR4, UPT, UPT, -UR5, UR4, URZ ;  /* 0x0000000405047290 */ /* 0x000fe4000fffe1ff */
[----:B------:R-:W-:Y:S02]  /*2fd0*/  UIMAD UR40, UR6, UR10, UR40 ;  /* 0x0000000a062872a4 */ /* 0x000fe4000f8e0228 */
[----:B------:R-:W-:-:S12]  /*2fe0*/  UIMAD UR41, UR4, UR12, UR41 ;  /* 0x0000000c042972a4 */ /* 0x000fd8000f8e0229 */
.L_x_42:
[----:B------:R-:W-:Y:S01]  /*2ff0*/  VIADD R11, R11, 0x1 ;  /* 0x000000010b0b7836 */ /* 0x000fe20000000000 */
[----:B------:R-:W-:Y:S02]  /*3000*/  R2UR UR5, R53 ;  /* 0x00000000350572ca */ /* 0x000fe400000e0000 */
[----:B------:R-:W-:Y:S02]  /*3010*/  R2UR UR4, R52 ;  /* 0x00000000340472ca */ /* 0x000fe400000e0000 */
[C---:B------:R-:W-:Y:S02]  /*3020*/  ISETP.NE.AND P0, PT, R11.reuse, 0x2, PT ;  /* 0x000000020b00780c */ /* 0x040fe40003f05270 */
[----:B------:R-:W-:Y:S02]  /*3030*/  PLOP3.LUT P1, PT, PT, PT, PT, 0x80, 0x8 ;  /* 0x000000000008781c */ /* 0x000fe40003f2f070 */
[----:B-1----:R-:W-:Y:S02]  /*3040*/  SEL R0, RZ, 0x1, P0 ;  /* 0x00000001ff007807 */ /* 0x002fe40000000000 */
[----:B------:R-:W-:-:S02]  /*3050*/  SEL R11, R11, RZ, P0 ;  /* 0x000000ff0b0b7207 */ /* 0x000fc40000000000 */
[----:B------:R-:W-:Y:S01]  /*3060*/  LOP3.LUT R10, R10, R0, RZ, 0x3c, !PT ;  /* 0x000000000a0a7212 */ /* 0x000fe200078e3cff */
[----:B------:R-:W-:Y:S02]  /*3070*/  UIADD3 UR20, UPT, UPT, UR41, UR5, URZ ;  /* 0x0000000529147290 */ /* 0x000fe4000fffe0ff */
[----:B------:R-:W-:Y:S01]  /*3080*/  UIADD3 UR27, UPT, UPT, UR40, UR4, URZ ;  /* 0x00000004281b7290 */ /* 0x000fe2000fffe0ff */
[----:B------:R-:W-:Y:S11]  /*3090*/  BRA.U UP1, `(.L_x_43) ;  /* 0xfffffff101307547 */ /* 0x000ff6000b83ffff */
[----:B------:R-:W-:Y:S01]  /*30a0*/  UIADD3 UR21, UPT, UPT, UR21, 0x118, URZ ;  /* 0x0000011815157890 */ /* 0x000fe2000fffe0ff */
[----:B------:R-:W-:-:S03]  /*30b0*/  SHF.L.U32 R2, R12, 0x1f, RZ ;  /* 0x0000001f0c027819 */ /* 0x000fc600000006ff */
[----:B------:R-:W-:-:S09]  /*30c0*/  ULEA UR4, UR13, UR21, 0x3 ;  /* 0x000000150d047291 */ /* 0x000fd2000f8e18ff */
[----:B------:R-:W1:Y:S02]  /*30d0*/  SYNCS.PHASECHK.TRANS64.TRYWAIT P0, [UR4], R2 ;  /* 0x00000002ff0075a7 */ /* 0x000e640008001104 */
[----:B-1----:R-:W-:Y:S05]  /*30e0*/  @!P0 BRA `(.L_x_44) ;  /* 0x0000006400308947 */ /* 0x002fea0003800000 */
.L_x_170:
[----:B------:R-:W-:-:S04]  /*30f0*/  UIADD3 UR4, UPT, UPT, UR13, 0x1, URZ ;  /* 0x000000010d047890 */ /* 0x000fc8000fffe0ff */
[----:B------:R-:W-:-:S04]  /*3100*/  UISETP.NE.AND UP0, UPT, UR4, 0x23, UPT ;  /* 0x000000230400788c */ /* 0x000fc8000bf05270 */
[----:B------:R-:W-:Y:S02]  /*3110*/  USEL UR6, URZ, 0x1, UP0 ;  /* 0x00000001ff067887 */ /* 0x000fe40008000000 */
[----:B------:R-:W-:-:S04]  /*3120*/  USEL UR4, UR4, URZ, UP0 ;  /* 0x000000ff04047287 */ /* 0x000fc80008000000 */
[----:B------:R-:W-:Y:S01]  /*3130*/  ULEA UR5, UR4, UR21, 0x3 ;  /* 0x0000001504057291 */ /* 0x000fe2000f8e18ff */
[----:B-1----:R-:W-:-:S04]  /*3140*/  LOP3.LUT R2, R12, UR6, RZ, 0x3c, !PT ;  /* 0x000000060c027c12 */ /* 0x002fc8000f8e3cff */
[----:B------:R-:W-:-:S04]  /*3150*/  SHF.L.U32 R3, R2, 0x1f, RZ ;  /* 0x0000001f02037819 */ /* 0x000fc800000006ff */
[----:B------:R-:W1:Y:S02]  /*3160*/  SYNCS.PHASECHK.TRANS64.TRYWAIT P0, [UR5], R3 ;  /* 0x00000003ff0075a7 */ /* 0x000e640008001105 */
[----:B-1----:R-:W-:Y:S05]  /*3170*/  @!P0 BRA `(.L_x_45) ;  /* 0x0000006400248947 */ /* 0x002fea0003800000 */
.L_x_172:
[----:B------:R-:W-:-:S04]  /*3180*/  UIADD3 UR4, UPT, UPT, UR4, 0x1, URZ ;  /* 0x0000000104047890 */ /* 0x000fc8000fffe0ff */
[----:B------:R-:W-:-:S04]  /*3190*/  UISETP.NE.AND UP0, UPT, UR4, 0x23, UPT ;  /* 0x000000230400788c */ /* 0x000fc8000bf05270 */
[----:B------:R-:W-:Y:S02]  /*31a0*/  USEL UR6, URZ, 0x1, UP0 ;  /* 0x00000001ff067887 */ /* 0x000fe40008000000 */
[----:B------:R-:W-:-:S04]  /*31b0*/  USEL UR4, UR4, URZ, UP0 ;  /* 0x000000ff04047287 */ /* 0x000fc80008000000 */
[----:B------:R-:W-:Y:S01]  /*31c0*/  ULEA UR5, UR4, UR21, 0x3 ;  /* 0x0000001504057291 */ /* 0x000fe2000f8e18ff */
[----:B------:R-:W-:-:S04]  /*31d0*/  LOP3.LUT R2, R2, UR6, RZ, 0x3c, !PT ;  /* 0x0000000602027c12 */ /* 0x000fc8000f8e3cff */
[----:B-1----:R-:W-:-:S04]  /*31e0*/  SHF.L.U32 R3, R2, 0x1f, RZ ;  /* 0x0000001f02037819 */ /* 0x002fc800000006ff */
[----:B------:R-:W1:Y:S02]  /*31f0*/  SYNCS.PHASECHK.TRANS64.TRYWAIT P0, [UR5], R3 ;  /* 0x00000003ff0075a7 */ /* 0x000e640008001105 */
[----:B-1----:R-:W-:Y:S05]  /*3200*/  @!P0 BRA `(.L_x_46) ;  /* 0x0000006400188947 */ /* 0x002fea0003800000 */
.L_x_174:
        /* <DEDUP_REMOVED lines=9> */
.L_x_176:
        /* <DEDUP_REMOVED lines=9> */
.L_x_178:
        /* <DEDUP_REMOVED lines=9> */
.L_x_180:
        /* <DEDUP_REMOVED lines=9> */
.L_x_182:
        /* <DEDUP_REMOVED lines=9> */
.L_x_184:
        /* <DEDUP_REMOVED lines=9> */
.L_x_186:
        /* <DEDUP_REMOVED lines=9> */
.L_x_188:
        /* <DEDUP_REMOVED lines=9> */
.L_x_190:
        /* <DEDUP_REMOVED lines=9> */
.L_x_192:
        /* <DEDUP_REMOVED lines=9> */
.L_x_194:
        /* <DEDUP_REMOVED lines=9> */
.L_x_196:
        /* <DEDUP_REMOVED lines=9> */
.L_x_198:
        /* <DEDUP_REMOVED lines=9> */
.L_x_200:
        /* <DEDUP_REMOVED lines=9> */
.L_x_202:
        /* <DEDUP_REMOVED lines=9> */
.L_x_204:
        /* <DEDUP_REMOVED lines=9> */
.L_x_206:
        /* <DEDUP_REMOVED lines=9> */
.L_x_208:
        /* <DEDUP_REMOVED lines=9> */
.L_x_210:
        /* <DEDUP_REMOVED lines=9> */
.L_x_212:
        /* <DEDUP_REMOVED lines=9> */
.L_x_214:
        /* <DEDUP_REMOVED lines=9> */
.L_x_216:
        /* <DEDUP_REMOVED lines=9> */
.L_x_218:
        /* <DEDUP_REMOVED lines=9> */
.L_x_220:
        /* <DEDUP_REMOVED lines=9> */
.L_x_222:
        /* <DEDUP_REMOVED lines=9> */
.L_x_224:
        /* <DEDUP_REMOVED lines=9> */
.L_x_226:
        /* <DEDUP_REMOVED lines=9> */
.L_x_228:
        /* <DEDUP_REMOVED lines=9> */
.L_x_230:
        /* <DEDUP_REMOVED lines=9> */
.L_x_232:
        /* <DEDUP_REMOVED lines=9> */
.L_x_234:
        /* <DEDUP_REMOVED lines=9> */
.L_x_236:
[----:B------:R-:W-:-:S04]  /*4380*/  UIADD3 UR4, UPT, UPT, UR4, 0x1, URZ ;  /* 0x0000000104047890 */ /* 0x000fc8000fffe0ff */
[----:B------:R-:W-:-:S04]  /*4390*/  UISETP.NE.AND UP0, UPT, UR4, 0x23, UPT ;  /* 0x000000230400788c */ /* 0x000fc8000bf05270 */
[----:B------:R-:W-:Y:S02]  /*43a0*/  USEL UR5, URZ, 0x1, UP0 ;  /* 0x00000001ff057887 */ /* 0x000fe40008000000 */
[----:B------:R-:W-:-:S04]  /*43b0*/  USEL UR4, UR4, URZ, UP0 ;  /* 0x000000ff04047287 */ /* 0x000fc80008000000 */
[----:B------:R-:W-:Y:S01]  /*43c0*/  ULEA UR4, UR4, UR21, 0x3 ;  /* 0x0000001504047291 */ /* 0x000fe2000f8e18ff */
[----:B------:R-:W-:-:S04]  /*43d0*/  LOP3.LUT R2, R2, UR5, RZ, 0x3c, !PT ;  /* 0x0000000502027c12 */ /* 0x000fc8000f8e3cff */
[----:B------:R-:W-:Y:S01]  /*43e0*/  SHF.L.U32 R2, R2, 0x1f, RZ ;  /* 0x0000001f02027819 */ /* 0x000fe200000006ff */
[----:B-1----:R-:W-:-:S07]  /*43f0*/  IMAD.U32 R0, RZ, RZ, UR4 ;  /* 0x00000004ff007e24 */ /* 0x002fce000f8e00ff */
.L_x_78:
[----:B-1----:R1:W2:Y:S02]  /*4400*/  SYNCS.PHASECHK.TRANS64.TRYWAIT P0, [R0+URZ], R2 ;  /* 0x00000002000075a7 */ /* 0x0022a400080011ff */
[----:B--2---:R-:W-:Y:S05]  /*4410*/  @!P0 NANOSLEEP.SYNCS 0x989680 ;  /* 0x009896800000895d */ /* 0x004fea0003900000 */
[----:B------:R-:W2:Y:S02]  /*4420*/  @!P0 SYNCS.PHASECHK.TRANS64 P0, [R0+URZ], R2 ;  /* 0x00000002000085a7 */ /* 0x000ea400080010ff */
[----:B--2---:R-:W-:Y:S05]  /*4430*/  @P0 EXIT ;  /* 0x000000000000094d */ /* 0x004fea0003800000 */
[----:B------:R-:W-:Y:S05]  /*4440*/  BRA `(.L_x_78) ;  /* 0xfffffffc00ec7947 */ /* 0x000fea000383ffff */
.L_x_23:
[----:B------:R-:W1:Y:S02]  /*4450*/  S2UR UR4, SR_CgaCtaId ;  /* 0x00000000000479c3 */ /* 0x000e640000008800 */
[----:B-1----:R-:W-:-:S04]  /*4460*/  UISETP.NE.AND UP0, UPT, UR4, URZ, UPT ;  /* 0x000000ff0400728c */ /* 0x002fc8000bf05270 */
[----:B------:R-:W-:-:S09]  /*4470*/  UISETP.NE.OR UP0, UPT, UR22, 0x1, UP0 ;  /* 0x000000011600788c */ /* 0x000fd20008705670 */
[----:B------:R-:W-:Y:S05]  /*4480*/  BRA.U UP0, `(.L_x_79) ;  /* 0x00000005004c7547 */ /* 0x000fea000b800000 */
[----:B------:R-:W1:Y:S01]  /*4490*/  S2UR UR5, SR_CgaCtaId ;  /* 0x00000000000579c3 */ /* 0x000e620000008800 */
[----:B------:R-:W-:Y:S01]  /*44a0*/  UMOV UR4, 0x400 ;  /* 0x0000040000047882 */ /* 0x000fe20000000000 */
[----:B------:R-:W-:Y:S01]  /*44b0*/  ISETP.GE.U32.AND P2, PT, R0, 0x10, PT ;  /* 0x000000100000780c */ /* 0x000fe20003f46070 */
[----:B------:R-:W-:Y:S01]  /*44c0*/  IMAD.MOV.U32 R12, RZ, RZ, 0x1 ;  /* 0x00000001ff0c7424 */ /* 0x000fe200078e00ff */
[----:B------:R-:W-:Y:S02]  /*44d0*/  CS2R R10, SRZ ;  /* 0x00000000000a7805 */ /* 0x000fe4000001ff00 */
[----:B------:R-:W-:Y:S01]  /*44e0*/  CS2R R8, SRZ ;  /* 0x0000000000087805 */ /* 0x000fe2000001ff00 */
[----:B-1----:R-:W-:-:S03]  /*44f0*/  ULEA UR6, UR5, UR4, 0x18 ;  /* 0x0000000405067291 */ /* 0x002fc6000f8ec0ff */
[----:B------:R-:W-:-:S09]  /*4500*/  UMOV UR5, URZ ;  /* 0x000000ff00057c82 */ /* 0x000fd20008000000 */
.L_x_83:
[----:B------:R-:W-:Y:S02]  /*4510*/  LEA R2, R8, UR6, 0x3 ;  /* 0x0000000608027c11 */ /* 0x000fe4000f8e18ff */
[----:B------:R-:W-:-:S03]  /*4520*/  SHF.L.U32 R4, R9, 0x1f, RZ ;  /* 0x0000001f09047819 */ /* 0x000fc600000006ff */
[----:B------:R-:W-:Y:S01]  /*4530*/  VIADD R5, R2, 0x2e0 ;  /* 0x000002e002057836 */ /* 0x000fe20000000000 */
[----:B------:R-:W1:Y:S02]  /*4540*/  SYNCS.PHASECHK.TRANS64.TRYWAIT P0, [R2+URZ+0x2d0], R4 ;  /* 0x0002d004020075a7 */ /* 0x000e6400080011ff */
[----:B-1----:R-:W-:Y:S05]  /*4550*/  @!P0 BRA `(.L_x_80) ;  /* 0x0000005c00448947 */ /* 0x002fea0003800000 */
.L_x_237:
[----:B------:R-:W-:Y:S01]  /*4560*/  ULEA UR4, UR5, UR6, 0x3 ;  /* 0x0000000605047291 */ /* 0x000fe2000f8e18ff */
[----:B-1----:R-:W-:Y:S01]  /*4570*/  PRMT R2, RZ, 0x654, R5 ;  /* 0x00000654ff027816 */ /* 0x002fe20000000005 */
[----:B------:R-:W-:Y:S01]  /*4580*/  @!P2 IMAD.MOV.U32 R4, RZ, RZ, 0x10 ;  /* 0x00000010ff04a424 */ /* 0x000fe200078e00ff */
[----:B------:R-:W-:Y:S01]  /*4590*/  SHF.L.U32 R5, R12, 0x1f, RZ ;  /* 0x0000001f0c057819 */ /* 0x000fe200000006ff */
[----:B------:R-:W-:Y:S01]  /*45a0*/  UIADD3 UR7, UPT, UPT, UR4, 0x270, URZ ;  /* 0x0000027004077890 */ /* 0x000fe2000fffe0ff */
[----:B------:R1:W-:Y:S05]  /*45b0*/  SYNCS.ARRIVE.TRANS64.RED.A1T0 RZ, [R2+URZ], RZ ;  /* 0x000000ff02ff79a7 */ /* 0x0003ea00081004ff */
[----:B------:R-:W-:Y:S01]  /*45c0*/  IMAD.U32 R6, RZ, RZ, UR7 ;  /* 0x00000007ff067e24 */ /* 0x000fe2000f8e00ff */
[----:B------:R-:W2:Y:S04]  /*45d0*/  SYNCS.PHASECHK.TRANS64.TRYWAIT P0, [UR4+0x280], R5 ;  /* 0x00028005ff0075a7 */ /* 0x000ea80008001104 */
[----:B------:R-:W-:Y:S01]  /*45e0*/  PRMT R6, R0, 0x654, R6 ;  /* 0x0000065400067816 */ /* 0x000fe20000000006 */
[----:B-12---:R-:W-:Y:S06]  /*45f0*/  @!P0 BRA `(.L_x_81) ;  /* 0x0000005c00308947 */ /* 0x006fec0003800000 */
.L_x_239:
[----:B------:R-:W-:Y:S01]  /*4600*/  ULEA UR8, UR5, UR6, 0x4 ;  /* 0x0000000605087291 */ /* 0x000fe2000f8e20ff */
[----:B------:R-:W-:Y:S01]  /*4610*/  SEL R3, R6, R3, !P2 ;  /* 0x0000000306037207 */ /* 0x000fe20005000000 */
[----:B------:R-:W-:Y:S01]  /*4620*/  UIADD3 UR9, UPT, UPT, UR4, 0x270, URZ ;  /* 0x0000027004097890 */ /* 0x000fe2000fffe0ff */
[----:B-1----:R-:W-:Y:S01]  /*4630*/  LEA R2, R11, UR6, 0x3 ;  /* 0x000000060b027c11 */ /* 0x002fe2000f8e18ff */
[----:B------:R-:W-:Y:S01]  /*4640*/  UIADD3 UR8, UPT, UPT, UR8, 0x300, URZ ;  /* 0x0000030008087890 */ /* 0x000fe2000fffe0ff */
[----:B------:R1:W-:Y:S01]  /*4650*/  @!P2 SYNCS.ARRIVE.TRANS64.RED RZ, [R3+URZ], R4 ;  /* 0x0000000403ffa9a7 */ /* 0x0003e200080004ff */
[----:B------:R-:W-:Y:S01]  /*4660*/  UIADD3 UR4, UPT, UPT, UR5, 0x1, URZ ;  /* 0x0000000105047890 */ /* 0x000fe2000fffe0ff */
[----:B------:R-:W-:-:S03]  /*4670*/  VIADD R8, R8, 0x1 ;  /* 0x0000000108087836 */ /* 0x000fc60000000000 */
[----:B------:R-:W-:Y:S02]  /*4680*/  UISETP.NE.AND UP0, UPT, UR4, 0x2, UPT ;  /* 0x000000020400788c */ /* 0x000fe4000bf05270 */
[----:B------:R-:W-:Y:S01]  /*4690*/  ISETP.NE.AND P0, PT, R8, 0x2, PT ;  /* 0x000000020800780c */ /* 0x000fe20003f05270 */
[----:B------:R-:W-:Y:S06]  /*46a0*/  UGETNEXTWORKID.BROADCAST [UR8], [UR9] ;  /* 0x00000000080073ca */ /* 0x000fec0008000100 */
[----:B------:R-:W-:Y:S02]  /*46b0*/  USEL UR7, URZ, 0x1, UP0 ;  /* 0x00000001ff077887 */ /* 0x000fe40008000000 */
[----:B------:R-:W-:-:S04]  /*46c0*/  USEL UR5, UR4, URZ, UP0 ;  /* 0x000000ff04057287 */ /* 0x000fc80008000000 */
[----:B------:R-:W-:Y:S02]  /*46d0*/  LOP3.LUT R12, R12, UR7, RZ, 0x3c, !PT ;  /* 0x000000070c0c7c12 */ /* 0x000fe4000f8e3cff */
[----:B-1----:R-:W-:-:S04]  /*46e0*/  SHF.L.U32 R4, R10, 0x1f, RZ ;  /* 0x0000001f0a047819 */ /* 0x002fc800000006ff */
[----:B------:R-:W1:Y:S02]  /*46f0*/  SYNCS.PHASECHK.TRANS64.TRYWAIT P1, [R2+URZ+0x270], R4 ;  /* 0x00027004020075a7 */ /* 0x000e6400080211ff */
[----:B-1----:R-:W-:Y:S05]  /*4700*/  @!P1 BRA `(.L_x_82) ;  /* 0x0000005c00049947 */ /* 0x002fea0003800000 */
.L_x_240:
[C---:B-1----:R-:W-:Y:S01]  /*4710*/  LEA R4, R11.reuse, UR6, 0x4 ;  /* 0x000000060b047c11 */ /* 0x042fe2000f8e20ff */
[----:B------:R-:W-:Y:S01]  /*4720*/  VIADD R2, R2, 0x280 ;  /* 0x0000028002027836 */ /* 0x000fe20000000000 */
[----:B------:R-:W-:Y:S01]  /*4730*/  SEL R8, R8, RZ, P0 ;  /* 0x000000ff08087207 */ /* 0x000fe20000000000 */
[----:B------:R-:W-:-:S03]  /*4740*/  VIADD R11, R11, 0x1 ;  /* 0x000000010b0b7836 */ /* 0x000fc60000000000 */
[----:B------:R-:W1:Y:S01]  /*4750*/  LDS.128 R4, [R4+0x300] ;  /* 0x0003000004047984 */ /* 0x000e620000000c00 */
[----:B------:R-:W-:Y:S02]  /*4760*/  PRMT R2, RZ, 0x654, R2 ;  /* 0x00000654ff027816 */ /* 0x000fe40000000002 */
[C---:B------:R-:W-:Y:S01]  /*4770*/  ISETP.NE.AND P1, PT, R11.reuse, 0x2, PT ;  /* 0x000000020b00780c */ /* 0x040fe20003f25270 */
[----:B------:R-:W-:Y:S01]  /*4780*/  @!PT LDS RZ, [RZ] ;  /* 0x00000000fffff984 */ /* 0x000fe20000000800 */
[----:B------:R-:W-:Y:S01]  /*4790*/  @!PT LDS RZ, [RZ] ;  /* 0x00000000fffff984 */ /* 0x000fe20000000800 */
[----:B------:R-:W-:Y:S01]  /*47a0*/  @!PT LDS RZ, [RZ] ;  /* 0x00000000fffff984 */ /* 0x000fe20000000800 */
[----:B------:R-:W-:Y:S01]  /*47b0*/  @!PT LDS RZ, [RZ] ;  /* 0x00000000fffff984 */ /* 0x000fe20000000800 */
[----:B------:R2:W-:Y:S06]  /*47c0*/  MEMBAR.ALL.CTA ;  /* 0x0000000000007992 */ /* 0x0005ec0000008000 */
[----:B--2---:R-:W2:Y:S01]  /*47d0*/  FENCE.VIEW.ASYNC.S ;  /* 0x00000000000073c6 */ /* 0x004ea20000000000 */
[----:B------:R-:W-:Y:S01]  /*47e0*/  SEL R11, R11, RZ, P1 ;  /* 0x000000ff0b0b7207 */ /* 0x000fe20000800000 */
[----:B--2---:R2:W-:Y:S01]  /*47f0*/  SYNCS.ARRIVE.TRANS64.RED.A1T0 RZ, [R2+URZ], RZ ;  /* 0x000000ff02ff79a7 */ /* 0x0045e200081004ff */
[----:B-1----:R-:W-:-:S02]  /*4800*/  LOP3.LUT P3, RZ, R6, 0x1, RZ, 0xc0, !PT ;  /* 0x0000000106ff7812 */ /* 0x002fc4000786c0ff */
[----:B------:R-:W-:-:S04]  /*4810*/  SEL R4, RZ, 0x1, P1 ;  /* 0x00000001ff047807 */ /* 0x000fc80000800000 */
[----:B------:R-:W-:Y:S02]  /*4820*/  LOP3.LUT R10, R10, R4, RZ, 0x3c, !PT ;  /* 0x000000040a0a7212 */ /* 0x000fe400078e3cff */
[----:B--2---:R-:W-:-:S04]  /*4830*/  SEL R2, RZ, 0x1, P0 ;  /* 0x00000001ff027807 */ /* 0x004fc80000000000 */
[----:B------:R-:W-:Y:S01]  /*4840*/  LOP3.LUT R9, R9, R2, RZ, 0x3c, !PT ;  /* 0x0000000209097212 */ /* 0x000fe200078e3cff */
[----:B------:R-:W-:Y:S06]  /*4850*/  @P3 BRA `(.L_x_83) ;  /* 0xfffffffc002c3947 */ /* 0x000fec000383ffff */
[----:B------:R-:W-:Y:S01]  /*4860*/  ULEA UR4, UR5, UR6, 0x3 ;  /* 0x0000000605047291 */ /* 0x000fe2000f8e18ff */
[----:B------:R-:W-:-:S08]  /*4870*/  SHF.L.U32 R2, R12, 0x1f, RZ ;  /* 0x0000001f0c027819 */ /* 0x000fd000000006ff */
[----:B------:R-:W1:Y:S02]  /*4880*/  SYNCS.PHASECHK.TRANS64 P0, [UR4+0x280], R2 ;  /* 0x00028002ff0075a7 */ /* 0x000e640008001004 */
[----:B-1----:R-:W-:Y:S05]  /*4890*/  @P0 BRA `(.L_x_84) ;  /* 0x0000000000080947 */ /* 0x002fea0003800000 */
[----:B------:R-:W1:Y:S02]  /*48a0*/  SYNCS.PHASECHK.TRANS64.TRYWAIT P0, [UR4+0x280], R2 ;  /* 0x00028002ff0075a7 */ /* 0x000e640008001104 */
[----:B-1----:R-:W-:Y:S05]  /*48b0*/  @!P0 BRA `(.L_x_85) ;  /* 0x0000005800ac8947 */ /* 0x002fea0003800000 */
.L_x_84:
[----:B------:R-:W-:-:S04]  /*48c0*/  UIADD3 UR7, UPT, UPT, UR5, 0x1, URZ ;  /* 0x0000000105077890 */ /* 0x000fc8000fffe0ff */
[----:B------:R-:W-:-:S04]  /*48d0*/  UISETP.NE.AND UP0, UPT, UR7, 0x2, UPT ;  /* 0x000000020700788c */ /* 0x000fc8000bf05270 */
[----:B------:R-:W-:Y:S02]  /*48e0*/  USEL UR8, URZ, 0x1, UP0 ;  /* 0x00000001ff087887 */ /* 0x000fe40008000000 */
[----:B------:R-:W-:-:S04]  /*48f0*/  USEL UR7, UR7, URZ, UP0 ;  /* 0x000000ff07077287 */ /* 0x000fc80008000000 */
[----:B------:R-:W-:Y:S01]  /*4900*/  ULEA UR7, UR7, UR6, 0x3 ;  /* 0x0000000607077291 */ /* 0x000fe2000f8e18ff */
[----:B-1----:R-:W-:-:S04]  /*4910*/  LOP3.LUT R2, R12, UR8, RZ, 0x3c, !PT ;  /* 0x000000080c027c12 */ /* 0x002fc8000f8e3cff */
[----:B------:R-:W-:-:S04]  /*4920*/  SHF.L.U32 R0, R2, 0x1f, RZ ;  /* 0x0000001f02007819 */ /* 0x000fc800000006ff */
[----:B------:R-:W1:Y:S02]  /*4930*/  SYNCS.PHASECHK.TRANS64 P0, [UR7+0x280], R0 ;  /* 0x00028000ff0075a7 */ /* 0x000e640008001007 */
[----:B-1----:R-:W-:Y:S05]  /*4940*/  @P0 EXIT ;  /* 0x000000000000094d */ /* 0x002fea0003800000 */
[----:B------:R-:W-:Y:S02]  /*4950*/  SHF.L.U32 R2, R2, 0x1f, RZ ;  /* 0x0000001f02027819 */ /* 0x000fe400000006ff */
[----:B------:R-:W-:-:S07]  /*4960*/  MOV R0, UR7 ;  /* 0x0000000700007c02 */ /* 0x000fce0008000f00 */
.L_x_86:
[----:B-1----:R1:W2:Y:S02]  /*4970*/  SYNCS.PHASECHK.TRANS64.TRYWAIT P0, [R0+URZ+0x280], R2 ;  /* 0x00028002000075a7 */ /* 0x0022a400080011ff */
[----:B--2---:R-:W-:Y:S05]  /*4980*/  @!P0 NANOSLEEP.SYNCS 0x989680 ;  /* 0x009896800000895d */ /* 0x004fea0003900000 */
[----:B------:R-:W2:Y:S02]  /*4990*/  @!P0 SYNCS.PHASECHK.TRANS64 P0, [R0+URZ+0x280], R2 ;  /* 0x00028002000085a7 */ /* 0x000ea400080010ff */
[----:B--2---:R-:W-:Y:S05]  /*49a0*/  @P0 EXIT ;  /* 0x000000000000094d */ /* 0x004fea0003800000 */
[----:B------:R-:W-:Y:S05]  /*49b0*/  BRA `(.L_x_86) ;  /* 0xfffffffc00ec7947 */ /* 0x000fea000383ffff */
.L_x_79:
[----:B------:R-:W-:Y:S05]  /*49c0*/  BRA.U UP4, `(.L_x_87) ;  /* 0x0000001104a47547 */ /* 0x000fea000b800000 */
[----:B------:R-:W1:Y:S01]  /*49d0*/  S2UR UR7, SR_CgaCtaId ;  /* 0x00000000000779c3 */ /* 0x000e620000008800 */
[----:B------:R-:W-:Y:S01]  /*49e0*/  UMOV UR4, 0x40 ;  /* 0x0000004000047882 */ /* 0x000fe20000000000 */
[----:B------:R-:W-:Y:S01]  /*49f0*/  NOP ;  /* 0x0000000000007918 */ /* 0x000fe20000000000 */
[----:B------:R-:W-:Y:S01]  /*4a00*/  UMOV UR6, 0x400 ;  /* 0x0000040000067882 */ /* 0x000fe20000000000 */
[----:B-1----:R-:W-:Y:S02]  /*4a10*/  ULEA UR5, UR7, UR4, 0x18 ;  /* 0x0000000407057291 */ /* 0x002fe4000f8ec0ff */
[----:B------:R-:W-:-:S07]  /*4a20*/  ULEA UR6, UR7, UR6, 0x18 ;  /* 0x0000000607067291 */ /* 0x000fce000f8ec0ff */
[----:B------:R-:W1:Y:S02]  /*4a30*/  LDS.U8 R0, [UR5+0x1c] ;  /* 0x00001c05ff007984 */ /* 0x000e640008000000 */
[----:B-1----:R-:W-:-:S13]  /*4a40*/  ISETP.NE.AND P0, PT, R0, RZ, PT ;  /* 0x000000ff0000720c */ /* 0x002fda0003f05270 */
[----:B------:R-:W-:Y:S05]  /*4a50*/  @P0 BRA `(.L_x_88) ;  /* 0x0000000400080947 */ /* 0x000fea0003800000 */
[----:B------:R-:W-:Y:S02]  /*4a60*/  UISETP.NE.U32.AND UP1, UPT, UR35, 0x1, UPT ;  /* 0x000000012300788c */ /* 0x000fe4000bf25070 */
[----:B------:R-:W-:-:S07]  /*4a70*/  UIADD3 UR7, UPT, UPT, UR5, 0x8, URZ ;  /* 0x0000000805077890 */ /* 0x000fce000fffe0ff */
[----:B------:R-:W-:Y:S05]  /*4a80*/  BRA.U !UP1, `(.L_x_89) ;  /* 0x00000001099c7547 */ /* 0x000fea000b800000 */
[----:B------:R-:W-:Y:S01]  /*4a90*/  ELECT P0, URZ, PT ;  /* 0x0000000000ff782f */ /* 0x000fe20003800000 */
[----:B------:R-:W-:-:S12]  /*4aa0*/  BSSY B0, `(.L_x_89) ;  /* 0x0000025000007945 */ /* 0x000fd80003800000 */
[----:B------:R-:W-:Y:S05]  /*4ab0*/  @!P0 BRA `(.L_x_90) ;  /* 0x00000000008c8947 */ /* 0x000fea0003800000 */
[----:B------:R-:W-:-:S05]  /*4ac0*/  UMOV UR4, 0x10 ;  /* 0x0000001000047882 */ /* 0x000fca0000000000 */
[----:B------:R-:W-:Y:S04]  /*4ad0*/  DEPBAR.LE SB1, 0x36 ;  /* 0x00009d800000791a */ /* 0x000fe80000000000 */
[----:B------:R-:W1:Y:S02]  /*4ae0*/  UTCATOMSWS.2CTA.FIND_AND_SET.ALIGN UP0, UR4, UR4 ;  /* 0x00000004000475e3 */ /* 0x000e640008200800 */
[----:B-1----:R-:W-:Y:S01]  /*4af0*/  MOV R10, UR4 ;  /* 0x00000004000a7c02 */ /* 0x002fe20008000f00 */
[----:B------:R-:W-:Y:S06]  /*4b00*/  BRA.U UP0, `(.L_x_91) ;  /* 0x0000000100187547 */ /* 0x000fec000b800000 */
.L_x_92:
[----:B------:R-:W-:Y:S05]  /*4b10*/  NANOSLEEP 0x64 ;  /* 0x000000640000795d */ /* 0x000fea0003800000 */
[----:B------:R-:W-:-:S05]  /*4b20*/  UMOV UR4, 0x10 ;  /* 0x0000001000047882 */ /* 0x000fca0000000000 */
[----:B------:R-:W-:Y:S04]  /*4b30*/  DEPBAR.LE SB1, 0x36 ;  /* 0x00009d800000791a */ /* 0x000fe80000000000 */
[----:B------:R-:W1:Y:S02]  /*4b40*/  UTCATOMSWS.2CTA.FIND_AND_SET.ALIGN UP0, UR4, UR4 ;  /* 0x00000004000475e3 */ /* 0x000e640008200800 */
[----:B-1----:R-:W-:Y:S01]  /*4b50*/  MOV R10, UR4 ;  /* 0x00000004000a7c02 */ /* 0x002fe20008000f00 */
[----:B------:R-:W-:Y:S05]  /*4b60*/  BRA.U !UP0, `(.L_x_92) ;  /* 0xfffffffd08e87547 */ /* 0x000fea000b83ffff */
.L_x_91:
[----:B------:R-:W1:Y:S01]  /*4b70*/  LDS R6, [UR5+0x10] ;  /* 0x00001005ff067984 */ /* 0x000e620008000800 */
[----:B------:R-:W-:Y:S01]  /*4b80*/  IMAD.U32 R0, RZ, RZ, UR6 ;  /* 0x00000006ff007e24 */ /* 0x000fe2000f8e00ff */
[----:B------:R-:W-:-:S03]  /*4b90*/  MOV R4, UR34 ;  /* 0x0000002200047c02 */ /* 0x000fc60008000f00 */
[----:B------:R-:W-:Y:S01]  /*4ba0*/  VIADD R0, R0, 0x320 ;  /* 0x0000032000007836 */ /* 0x000fe20000000000 */
[----:B-1----:R-:W-:-:S04]  /*4bb0*/  SHF.L.U32 R6, R6, 0x1f, RZ ;  /* 0x0000001f06067819 */ /* 0x002fc800000006ff */
[----:B------:R-:W1:Y:S02]  /*4bc0*/  SYNCS.PHASECHK.TRANS64.TRYWAIT P0, [UR5+0x8], R6 ;  /* 0x00000806ff0075a7 */ /* 0x000e640008001105 */
[----:B-1----:R-:W-:Y:S05]  /*4bd0*/  @P0 BRA `(.L_x_93) ;  /* 0x0000000000080947 */ /* 0x002fea0003800000 */
[----:B------:R-:W1:Y:S02]  /*4be0*/  SYNCS.PHASECHK.TRANS64.TRYWAIT P0, [UR5+0x8], R6 ;  /* 0x00000806ff0075a7 */ /* 0x000e640008001105 */
[----:B-1----:R-:W-:Y:S05]  /*4bf0*/  @!P0 BRA `(.L_x_94) ;  /* 0x0000005400f48947 */ /* 0x002fea0003800000 */
.L_x_93:
[----:B------:R-:W-:Y:S01]  /*4c00*/  PRMT R4, R4, 0x654, R0 ;  /* 0x0000065404047816 */ /* 0x000fe20000000000 */
[----:B------:R-:W-:Y:S01]  /*4c10*/  HFMA2 R0, -RZ, RZ, 0, 5.9604644775390625e-08 ;  /* 0x00000001ff007431 */ /* 0x000fe200000001ff */
[----:B------:R-:W-:Y:S01]  /*4c20*/  UPRMT UR4, UR34, 0x654, UR7 ;  /* 0x0000065422047896 */ /* 0x000fe20008000007 */
[----:B------:R-:W-:Y:S02]  /*4c30*/  IMAD.MOV.U32 R8, RZ, RZ, 0xffff ;  /* 0x0000ffffff087424 */ /* 0x000fe400078e00ff */
[----:B-1----:R-:W-:Y:S02]  /*4c40*/  IMAD.MOV.U32 R6, RZ, RZ, 0x4 ;  /* 0x00000004ff067424 */ /* 0x002fe400078e00ff */
[----:B------:R-:W-:Y:S01]  /*4c50*/  IMAD.SHL.U32 R9, R10, 0x20, RZ ;  /* 0x000000200a097824 */ /* 0x000fe200078e00ff */
[----:B------:R-:W-:Y:S02]  /*4c60*/  MOV R5, UR4 ;  /* 0x0000000400057c02 */ /* 0x000fe40008000f00 */
[-C--:B------:R-:W-:Y:S01]  /*4c70*/  SHF.L.U32 R8, R8, R10.reuse, RZ ;  /* 0x0000000a08087219 */ /* 0x080fe200000006ff */
[----:B------:R1:W-:Y:S01]  /*4c80*/  SYNCS.ARRIVE.TRANS64.RED RZ, [UR4], R6 ;  /* 0x00000006ffff79a7 */ /* 0x0003e20008000404 */
[----:B------:R-:W-:Y:S01]  /*4c90*/  SHF.L.U32 R7, R0, R10, RZ ;  /* 0x0000000a00077219 */ /* 0x000fe200000006ff */
[----:B------:R1:W-:Y:S04]  /*4ca0*/  STS [UR6+0x320], R9 ;  /* 0x00032009ff007988 */ /* 0x0003e80008000806 */
[----:B------:R1:W-:Y:S04]  /*4cb0*/  STAS [R4.64], R10 ;  /* 0x0000000a04007dbd */ /* 0x0003e8000c0008ff */
[----:B------:R1:W-:Y:S04]  /*4cc0*/  ATOMS.OR RZ, [UR5+0x14], R8 ;  /* 0x00001408ffff798c */ /* 0x0003e8000b000005 */
[----:B------:R1:W-:Y:S04]  /*4cd0*/  ATOMS.OR RZ, [UR5+0x18], R7 ;  /* 0x00001807ffff798c */ /* 0x0003e8000b000005 */
[----:B------:R1:W-:Y:S02]  /*4ce0*/  ATOMS.XOR RZ, [UR5+0x10], R0 ;  /* 0x00001000ffff798c */ /* 0x0003e4000b800005 */
.L_x_90:
[----:B------:R-:W-:Y:S05]  /*4cf0*/  BSYNC B0 ;  /* 0x0000000000007941 */ /* 0x000fea0003800000 */
.L_x_89:
[----:B------:R-:W-:Y:S05]  /*4d00*/  BRA.U UP1, `(.L_x_95) ;  /* 0x00000001016c7547 */ /* 0x000fea000b800000 */
[----:B------:R-:W-:-:S03]  /*4d10*/  UMOV UR4, 0xffffffff ;  /* 0xffffffff00047882 */ /* 0x000fc60000000000 */
[----:B------:R-:W-:Y:S05]  /*4d20*/  BRA.DIV UR4, `(.L_x_96) ;  /* 0x0000005604c07947 */ /* 0x000fea000b800000 */
[----:B------:R-:W-:-:S13]  /*4d30*/  ELECT P6, URZ, PT ;  /* 0x0000000000ff782f */ /* 0x000fda00038c0000 */
.L_x_244:
[----:B------:R-:W-:Y:S05]  /*4d40*/  @!P6 BRA `(.L_x_95) ;  /* 0x00000000005ce947 */ /* 0x000fea0003800000 */
[----:B-1----:R-:W1:Y:S02]  /*4d50*/  LDS R4, [UR5+0x10] ;  /* 0x00001005ff047984 */ /* 0x002e640008000800 */
[----:B-1----:R-:W-:-:S04]  /*4d60*/  SHF.L.U32 R4, R4, 0x1f, RZ ;  /* 0x0000001f04047819 */ /* 0x002fc800000006ff */
[----:B------:R-:W1:Y:S02]  /*4d70*/  SYNCS.PHASECHK.TRANS64.TRYWAIT P0, [UR5+0x8], R4 ;  /* 0x00000804ff0075a7 */ /* 0x000e640008001105 */
[----:B-1----:R-:W-:Y:S05]  /*4d80*/  @P0 BRA `(.L_x_97) ;  /* 0x0000000000080947 */ /* 0x002fea0003800000 */
[----:B------:R-:W1:Y:S02]  /*4d90*/  SYNCS.PHASECHK.TRANS64.TRYWAIT P0, [UR5+0x8], R4 ;  /* 0x00000804ff0075a7 */ /* 0x000e640008001105 */
[----:B-1----:R-:W-:Y:S05]  /*4da0*/  @!P0 BRA `(.L_x_98) ;  /* 0x0000005400c08947 */ /* 0x002fea0003800000 */
.L_x_97:
[----:B------:R-:W2:Y:S01]  /*4db0*/  LDS R6, [UR6+0x320] ;  /* 0x00032006ff067984 */ /* 0x000ea20008000800 */
[----:B-1----:R-:W-:Y:S02]  /*4dc0*/  HFMA2 R0, -RZ, RZ, 0, 5.9604644775390625e-08 ;  /* 0x00000001ff007431 */ /* 0x002fe400000001ff */
[----:B------:R-:W-:Y:S01]  /*4dd0*/  IMAD.MOV.U32 R4, RZ, RZ, 0xffff ;  /* 0x0000ffffff047424 */ /* 0x000fe200078e00ff */
[----:B------:R-:W-:Y:S01]  /*4de0*/  UPRMT UR4, UR34, 0x654, UR7 ;  /* 0x0000065422047896 */ /* 0x000fe20008000007 */
[----:B--2---:R-:W-:-:S03]  /*4df0*/  IMAD.SHL.U32 R5, R6, 0x20, RZ ;  /* 0x0000002006057824 */ /* 0x004fc600078e00ff */
[-C--:B------:R-:W-:Y:S02]  /*4e00*/  SHF.L.U32 R4, R4, R6.reuse, RZ ;  /* 0x0000000604047219 */ /* 0x080fe400000006ff */
[----:B------:R-:W-:Y:S01]  /*4e10*/  SHF.L.U32 R6, R0, R6, RZ ;  /* 0x0000000600067219 */ /* 0x000fe200000006ff */
[----:B------:R2:W-:Y:S04]  /*4e20*/  STS [UR6+0x320], R5 ;  /* 0x00032005ff007988 */ /* 0x0005e80008000806 */
[----:B------:R2:W-:Y:S04]  /*4e30*/  ATOMS.OR RZ, [UR5+0x14], R4 ;  /* 0x00001404ffff798c */ /* 0x0005e8000b000005 */
[----:B------:R2:W-:Y:S01]  /*4e40*/  ATOMS.OR RZ, [UR5+0x18], R6 ;  /* 0x00001806ffff798c */ /* 0x0005e2000b000005 */
[----:B------:R-:W-:Y:S03]  /*4e50*/  SYNCS.ARRIVE.TRANS64.RED.A1T0 RZ, [UR4], RZ ;  /* 0x000000ffffff79a7 */ /* 0x000fe60008100404 */
[----:B------:R2:W-:Y:S01]  /*4e60*/  ATOMS.XOR RZ, [UR5+0x10], R0 ;  /* 0x00001000ffff798c */ /* 0x0005e2000b800005 */
[----:B------:R-:W-:Y:S05]  /*4e70*/  BRA `(.L_x_95) ;  /* 0x0000000000107947 */ /* 0x000fea0003800000 */
.L_x_88:
[----:B------:R-:W-:Y:S02]  /*4e80*/  MOV R0, 0xffffffff ;  /* 0xffffffff00007802 */ /* 0x000fe40000000f00 */
[----:B------:R-:W-:-:S03]  /*4e90*/  MOV R4, 0x4ec0 ;  /* 0x00004ec000047802 */ /* 0x000fc60000000f00 */
[----:B------:R1:W-:Y:S04]  /*4ea0*/  STS [UR6+0x320], R0 ;  /* 0x00032000ff007988 */ /* 0x0003e80008000806 */
[----:B-1---5:R-:W-:Y:S05]  /*4eb0*/  CALL.REL.NOINC `($__internal_1_$__cuda_sm10x_tcgen05_guardrail_trap_phase_invalid_during_alloc) ;  /* 0x0000005c00207944 */ /* 0x022fea0003c00000 */
.L_x_95:
[----:B------:R-:W-:Y:S05]  /*4ec0*/  WARPSYNC.ALL ;  /* 0x0000000000007948 */ /* 0x000fea0003800000 */
[----:B------:R-:W3:Y:S01]  /*4ed0*/  S2UR UR4, SR_CgaCtaId ;  /* 0x00000000000479c3 */ /* 0x000ee20000008800 */
[----:B------:R-:W-:Y:S01]  /*4ee0*/  UMOV UR17, 0x400 ;  /* 0x0000040000117882 */ /* 0x000fe20000000000 */
[----:B------:R-:W-:-:S06]  /*4ef0*/  NOP ;  /* 0x0000000000007918 */ /* 0x000fcc0000000000 */
[----:B------:R-:W-:Y:S06]  /*4f00*/  BAR.ARV 0x6, 0xa0 ;  /* 0x0182800000007b1d */ /* 0x000fec0000002000 */
[----:B------:R-:W4:Y:S01]  /*4f10*/  LDCU UR6, c[0x0][0x38c] ;  /* 0x00007180ff0677ac */ /* 0x000f220008000800 */
[----:B------:R-:W-:Y:S01]  /*4f20*/  LOP3.LUT R3, R3, 0xffff, RZ, 0xc0, !PT ;  /* 0x0000ffff03037812 */ /* 0x000fe200078ec0ff */
[----:B-1----:R-:W-:Y:S01]  /*4f30*/  IMAD.MOV.U32 R9, RZ, RZ, 0x1 ;  /* 0x00000001ff097424 */ /* 0x002fe200078e00ff */
[----:B------:R-:W-:Y:S01]  /*4f40*/  LOP3.LUT R2, R2, 0xffff, RZ, 0xc0, !PT ;  /* 0x0000ffff02027812 */ /* 0x000fe200078ec0ff */
[----:B------:R-:W-:Y:S01]  /*4f50*/  IMAD.MOV.U32 R8, RZ, RZ, RZ ;  /* 0x000000ffff087224 */ /* 0x000fe200078e00ff */
[----:B------:R-:W-:Y:S01]  /*4f60*/  R2UR UR20, R3 ;  /* 0x00000000031472ca */ /* 0x000fe200000e0000 */
[----:B------:R-:W-:Y:S01]  /*4f70*/  UMOV UR24, URZ ;  /* 0x000000ff00187c82 */ /* 0x000fe20008000000 */
[----:B------:R-:W-:-:S02]  /*4f80*/  R2UR UR30, R2 ;  /* 0x00000000021e72ca */ /* 0x000fc400000e0000 */
[----:B------:R-:W-:Y:S01]  /*4f90*/  CS2R R2, SRZ ;  /* 0x0000000000027805 */ /* 0x000fe2000001ff00 */
[----:B------:R-:W-:Y:S01]  /*4fa0*/  UMOV UR15, URZ ;  /* 0x000000ff000f7c82 */ /* 0x000fe20008000000 */
[----:B---3--:R-:W-:Y:S01]  /*4fb0*/  ULEA UR17, UR4, UR17, 0x18 ;  /* 0x0000001104117291 */ /* 0x008fe2000f8ec0ff */
[----:B------:R-:W-:Y:S01]  /*4fc0*/  UMOV UR14, URZ ;  /* 0x000000ff000e7c82 */ /* 0x000fe20008000000 */
[----:B------:R-:W-:Y:S02]  /*4fd0*/  UISETP.NE.AND UP3, UPT, UR35, URZ, UPT ;  /* 0x000000ff2300728c */ /* 0x000fe4000bf65270 */
[----:B------:R-:W-:Y:S02]  /*4fe0*/  UIADD3 UR5, UPT, UPT, UR17, 0x3500, URZ ;  /* 0x0000350011057890 */ /* 0x000fe4000fffe0ff */
[----:B------:R-:W-:-:S03]  /*4ff0*/  UIADD3 UR4, UPT, UPT, UR17, 0x26500, URZ ;  /* 0x0002650011047890 */ /* 0x000fc6000fffe0ff */
[----:B--2---:R-:W1:Y:S01]  /*5000*/  LDS R0, [UR17+0x320] ;  /* 0x00032011ff007984 */ /* 0x004e620008000800 */
[----:B----4-:R-:W-:Y:S02]  /*5010*/  UIADD3 UR6, UPT, UPT, UR6, 0x1f, URZ ;  /* 0x0000001f06067890 */ /* 0x010fe4000fffe0ff */
[----:B------:R-:W-:Y:S02]  /*5020*/  USHF.R.U32.HI UR5, URZ, 0x4, UR5 ;  /* 0x00000004ff057899 */ /* 0x000fe40008011605 */
[----:B------:R-:W-:Y:S02]  /*5030*/  USHF.R.S32.HI UR25, URZ, 0x1f, UR6 ;  /* 0x0000001fff197899 */ /* 0x000fe40008011406 */
[----:B------:R-:W-:Y:S02]  /*5040*/  USHF.R.U32.HI UR4, URZ, 0x4, UR4 ;  /* 0x00000004ff047899 */ /* 0x000fe40008011604 */
[----:B------:R-:W-:Y:S02]  /*5050*/  ULEA.HI UR25, UR25, UR6, URZ, 0x5 ;  /* 0x0000000619197291 */ /* 0x000fe4000f8f28ff */
[----:B------:R-:W-:-:S02]  /*5060*/  ULOP3.LUT UR5, UR5, 0x3fff, URZ, 0xc0, !UPT ;  /* 0x00003fff05057892 */ /* 0x000fc4000f8ec0ff */
[----:B------:R-:W-:Y:S02]  /*5070*/  USHF.R.S32.HI UR25, URZ, 0x5, UR25 ;  /* 0x00000005ff197899 */ /* 0x000fe40008011419 */
[----:B------:R-:W-:Y:S02]  /*5080*/  ULOP3.LUT UR22, UR4, 0x3fff, URZ, 0xc0, !UPT ;  /* 0x00003fff04167892 */ /* 0x000fe4000f8ec0ff */
[----:B------:R-:W-:Y:S02]  /*5090*/  UISETP.LT.AND UP0, UPT, UR25, 0x1, UPT ;  /* 0x000000011900788c */ /* 0x000fe4000bf01270 */
[----:B------:R-:W-:Y:S02]  /*50a0*/  ULOP3.LUT UR21, UR5, 0x10000, URZ, 0xfc, !UPT ;  /* 0x0001000005157892 */ /* 0x000fe4000f8efcff */
[----:B------:R-:W-:Y:S02]  /*50b0*/  ULOP3.LUT UR22, UR22, 0x10000, URZ, 0xfc, !UPT ;  /* 0x0001000016167892 */ /* 0x000fe4000f8efcff */
[----:B------:R-:W-:Y:S01]  /*50c0*/  USEL UR31, UR25, 0x1, !UP0 ;  /* 0x00000001191f7887 */ /* 0x000fe2000c000000 */
[----:B------:R-:W-:Y:S01]  /*50d0*/  UMOV UR28, 0x0 ;  /* 0x00000000001c7882 */ /* 0x000fe20000000000 */
[----:B------:R-:W-:Y:S01]  /*50e0*/  UMOV UR29, 0x8100490 ;  /* 0x08100490001d7882 */ /* 0x000fe20000000000 */
[----:B------:R-:W-:Y:S01]  /*50f0*/  UMOV UR26, 0x0 ;  /* 0x00000000001a7882 */ /* 0x000fe20000000000 */
[----:B------:R-:W-:Y:S01]  /*5100*/  UMOV UR27, 0x8100490 ;  /* 0x08100490001b7882 */ /* 0x000fe20000000000 */
[----:B-1----:R-:W-:-:S15]  /*5110*/  R2UR UR32, R0 ;  /* 0x00000000002072ca */ /* 0x002fde00000e0000 */
.L_x_106:
[C---:B------:R-:W-:Y:S02]  /*5120*/  LEA R0, R8.reuse, UR17, 0x3 ;  /* 0x0000001108007c11 */ /* 0x040fe4000f8e18ff */
[----:B------:R-:W-:Y:S02]  /*5130*/  SHF.L.U32 R4, R3, 0x1f, RZ ;  /* 0x0000001f03047819 */ /* 0x000fe400000006ff */
[----:B------:R-:W-:Y:S02]  /*5140*/  LEA R5, R8, UR17, 0x4 ;  /* 0x0000001108057c11 */ /* 0x000fe4000f8e20ff */
[----:B------:R-:W1:Y:S02]  /*5150*/  SYNCS.PHASECHK.TRANS64.TRYWAIT P0, [R0+URZ+0x270], R4 ;  /* 0x00027004000075a7 */ /* 0x000e6400080011ff */
[----:B-1-3--:R-:W-:Y:S05]  /*5160*/  @!P0 BRA `(.L_x_99) ;  /* 0x0000005000e88947 */ /* 0x00afea0003800000 */
.L_x_245:
[----:B-1----:R-:W1:Y:S01]  /*5170*/  LDS.128 R4, [R5+0x300] ;  /* 0x0003000005047984 */ /* 0x002e620000000c00 */
[----:B------:R-:W-:Y:S02]  /*5180*/  VIADD R0, R0, 0x280 ;  /* 0x0000028000007836 */ /* 0x000fe40000000000 */
[----:B------:R-:W-:Y:S01]  /*5190*/  VIADD R8, R8, 0x1 ;  /* 0x0000000108087836 */ /* 0x000fe20000000000 */
[----:B------:R-:W-:Y:S01]  /*51a0*/  @!PT LDS RZ, [RZ] ;  /* 0x00000000fffff984 */ /* 0x000fe20000000800 */
[----:B------:R-:W-:Y:S01]  /*51b0*/  @!PT LDS RZ, [RZ] ;  /* 0x00000000fffff984 */ /* 0x000fe20000000800 */
[----:B------:R-:W-:Y:S01]  /*51c0*/  @!PT LDS RZ, [RZ] ;  /* 0x00000000fffff984 */ /* 0x000fe20000000800 */
[----:B------:R-:W-:Y:S01]  /*51d0*/  @!PT LDS RZ, [RZ] ;  /* 0x00000000fffff984 */ /* 0x000fe20000000800 */
[----:B------:R2:W-:Y:S06]  /*51e0*/  MEMBAR.ALL.CTA ;  /* 0x0000000000007992 */ /* 0x0005ec0000008000 */
[----:B--2---:R-:W2:Y:S01]  /*51f0*/  FENCE.VIEW.ASYNC.S ;  /* 0x00000000000073c6 */ /* 0x004ea20000000000 */
[----:B------:R-:W-:-:S04]  /*5200*/  PRMT R0, RZ, 0x654, R0 ;  /* 0x00000654ff007816 */ /* 0x000fc80000000000 */
[----:B--2---:R2:W-:Y:S01]  /*5210*/  SYNCS.ARRIVE.TRANS64.RED.A1T0 RZ, [R0+URZ], RZ ;  /* 0x000000ff00ff79a7 */ /* 0x0045e200081004ff */
[----:B-1----:R-:W-:Y:S01]  /*5220*/  LOP3.LUT P1, RZ, R6, 0x1, RZ, 0xc0, !PT ;  /* 0x0000000106ff7812 */ /* 0x002fe2000782c0ff */
[----:B--2---:R-:W-:-:S12]  /*5230*/  BRA.U UP3, `(.L_x_100) ;  /* 0x0000000103e07547 */ /* 0x004fd8000b800000 */
[----:B------:R-:W1:Y:S01]  /*5240*/  LDCU UR4, c[0x0][0x38c] ;  /* 0x00007180ff0477ac */ /* 0x000e620008000800 */
[----:B------:R-:W-:Y:S02]  /*5250*/  PLOP3.LUT P2, PT, PT, PT, PT, 0x80, 0x8 ;  /* 0x000000000008781c */ /* 0x000fe40003f4f070 */
[----:B------:R-:W-:Y:S01]  /*5260*/  SHF.L.U32 R4, R9, 0x1f, RZ ;  /* 0x0000001f09047819 */ /* 0x000fe200000006ff */
[----:B------:R-:W-:Y:S02]  /*5270*/  ULEA UR23, UR24, UR17, 0x3 ;  /* 0x0000001118177291 */ /* 0x000fe4000f8e18ff */
[----:B------:R-:W-:Y:S02]  /*5280*/  ULEA UR18, UR24, UR32, 0x5 ;  /* 0x0000002018127291 */ /* 0x000fe4000f8e28ff */
[----:B-1----:R-:W-:-:S06]  /*5290*/  UISETP.GE.AND UP0, UPT, UR4, 0x1, UPT ;  /* 0x000000010400788c */ /* 0x002fcc000bf06270 */
[----:B------:R-:W-:-:S05]  /*52a0*/  PLOP3.LUT P0, PT, PT, PT, UP0, 0x80, 0x8 ;  /* 0x000000000008781c */ /* 0x000fca0003f0f008 */
[----:B------:R-:W-:-:S08]  /*52b0*/  @UP0 ULEA UR4, UR15, UR17, 0x3 ;  /* 0x000000110f040291 */ /* 0x000fd0000f8e18ff */
[----:B------:R-:W-:-:S04]  /*52c0*/  @P0 SHF.L.U32 R0, R2, 0x1f, RZ ;  /* 0x0000001f02000819 */ /* 0x000fc800000006ff */
[----:B------:R1:W2:Y:S01]  /*52d0*/  @P0 SYNCS.PHASECHK.TRANS64.TRYWAIT P2, [UR4], R0 ;  /* 0x00000000ff0005a7 */ /* 0x0002a20008041104 */
[----:B------:R-:W3:Y:S02]  /*52e0*/  SYNCS.PHASECHK.TRANS64.TRYWAIT P0, [UR23+0x2b0], R4 ;  /* 0x0002b004ff0075a7 */ /* 0x000ee40008001117 */
[----:B-123--:R-:W-:Y:S05]  /*52f0*/  @!P0 BRA `(.L_x_101) ;  /* 0x0000005000988947 */ /* 0x00efea0003800000 */
.L_x_247:
[----:B------:R-:W-:Y:S01]  /*5300*/  UMOV UR19, UR14 ;  /* 0x0000000e00137c82 */ /* 0x000fe20008000000 */
[----:B------:R-:W-:Y:S05]  /*5310*/  BRA.U !UP0, `(.L_x_102) ;  /* 0x0000000108987547 */ /* 0x000fea000b800000 */
[----:B------:R-:W-:Y:S02]  /*5320*/  UIADD3 UR19, UPT, UPT, UR31, UR14, URZ ;  /* 0x0000000e1f137290 */ /* 0x000fe4000fffe0ff */
[----:B------:R-:W-:Y:S01]  /*5330*/  UPLOP3.LUT UP2, UPT, UPT, UPT, UPT, 0x40, 0x4 ;  /* 0x000000000004789c */ /* 0x000fe20003f4e870 */
[----:B------:R-:W-:Y:S01]  /*5340*/  UMOV UR16, UR25 ;  /* 0x0000001900107c82 */ /* 0x000fe20008000000 */
[----:B------:R-:W-:-:S09]  /*5350*/  UMOV UR6, UR15 ;  /* 0x0000000f00067c82 */ /* 0x000fd20008000000 */
.L_x_105:
[----:B--2---:R-:W-:Y:S01]  /*5360*/  ULEA UR5, UR6, UR17, 0x3 ;  /* 0x0000001106057291 */ /* 0x004fe2000f8e18ff */
[----:B---3--:R-:W-:Y:S11]  /*5370*/  @P2 BRA `(.L_x_103) ;  /* 0x00000000000c2947 */ /* 0x008ff60003800000 */
[----:B-1----:R-:W-:Y:S04]  /*5380*/  SHF.L.U32 R4, R2, 0x1f, RZ ;  /* 0x0000001f02047819 */ /* 0x002fe800000006ff */
[----:B------:R-:W1:Y:S02]  /*5390*/  SYNCS.PHASECHK.TRANS64.TRYWAIT P0, [UR5], R4 ;  /* 0x00000004ff0075a7 */ /* 0x000e640008001105 */
[----:B-1----:R-:W-:Y:S05]  /*53a0*/  @!P0 BRA `(.L_x_104) ;  /* 0x0000005000848947 */ /* 0x002fea0003800000 */
.L_x_103:
[----:B------:R-:W-:Y:S01]  /*53b0*/  UISETP.NE.AND UP0, UPT, UR16, 0x1, UPT ;  /* 0x000000011000788c */ /* 0x000fe2000bf05270 */
[----:B------:R-:W-:Y:S01]  /*53c0*/  PLOP3.LUT P2, PT, PT, PT, PT, 0x80, 0x8 ;  /* 0x000000000008781c */ /* 0x000fe20003f4f070 */
[----:B------:R-:W-:Y:S02]  /*53d0*/  UIADD3 UR4, UPT, UPT, UR6, 0x1, URZ ;  /* 0x0000000106047890 */ /* 0x000fe4000fffe0ff */
[----:B------:R-:W-:Y:S02]  /*53e0*/  ULEA UR12, UR6, UR22, 0x7 ;  /* 0x00000016060c7291 */ /* 0x000fe4000f8e38ff */
[----:B------:R-:W-:Y:S01]  /*53f0*/  UISETP.NE.AND UP1, UPT, UR4, 0x23, UPT ;  /* 0x000000230400788c */ /* 0x000fe2000bf25270 */
[----:B------:R-:W-:Y:S01]  /*5400*/  PLOP3.LUT P0, PT, PT, PT, UP0, 0x80, 0x8 ;  /* 0x000000000008781c */ /* 0x000fe20003f0f008 */
[----:B------:R-:W-:Y:S02]  /*5410*/  UIADD3 UR10, UPT, UPT, UR12, 0x2, URZ ;  /* 0x000000020c0a7890 */ /* 0x000fe4000fffe0ff */
[----:B------:R-:W-:Y:S02]  /*5420*/  USEL UR7, URZ, 0x1, UP1 ;  /* 0x00000001ff077887 */ /* 0x000fe40008800000 */
[----:B------:R-:W-:Y:S02]  /*5430*/  USEL UR15, UR4, URZ, UP1 ;  /* 0x000000ff040f7287 */ /* 0x000fe40008800000 */
[----:B------:R-:W-:Y:S02]  /*5440*/  UIADD3 UR14, UPT, UPT, UR14, 0x1, URZ ;  /* 0x000000010e0e7890 */ /* 0x000fe4000fffe0ff */
[----:B------:R-:W-:Y:S01]  /*5450*/  @UP0 ULEA UR4, UR15, UR17, 0x3 ;  /* 0x000000110f040291 */ /* 0x000fe2000f8e18ff */
[----:B------:R-:W-:Y:S01]  /*5460*/  LOP3.LUT R2, R2, UR7, RZ, 0x3c, !PT ;  /* 0x0000000702027c12 */ /* 0x000fe2000f8e3cff */
[----:B------:R-:W-:Y:S01]  /*5470*/  UIADD3 UR7, UPT, UPT, UR5, 0x118, URZ ;  /* 0x0000011805077890 */ /* 0x000fe2000fffe0ff */
[----:B------:R-:W-:Y:S02]  /*5480*/  UMOV UR13, 0x80004020 ;  /* 0x80004020000d7882 */ /* 0x000fe40000000000 */
[----:B-1----:R-:W-:Y:S01]  /*5490*/  @P0 SHF.L.U32 R0, R2, 0x1f, RZ ;  /* 0x0000001f02000819 */ /* 0x002fe200000006ff */
[----:B------:R-:W-:Y:S01]  /*54a0*/  UMOV UR5, 0x80004020 ;  /* 0x8000402000057882 */ /* 0x000fe20000000000 */
[----:B------:R-:W-:Y:S01]  /*54b0*/  UMOV UR11, 0x80004020 ;  /* 0x80004020000b7882 */ /* 0x000fe20000000000 */
[----:B------:R-:W-:Y:S01]  /*54c0*/  UMOV UR9, 0x80004020 ;  /* 0x8000402000097882 */ /* 0x000fe20000000000 */
[----:B------:R2:W3:Y:S01]  /*54d0*/  @P0 SYNCS.PHASECHK.TRANS64.TRYWAIT P2, [UR4], R0 ;  /* 0x00000000ff0005a7 */ /* 0x0004e20008041104 */
[----:B------:R-:W-:Y:S02]  /*54e0*/  ULEA UR4, UR6, UR21, 0x8 ;  /* 0x0000001506047291 */ /* 0x000fe4000f8e40ff */
[----:B------:R-:W-:Y:S02]  /*54f0*/  UISETP.NE.AND UP0, UPT, UR14, UR19, UPT ;  /* 0x000000130e00728c */ /* 0x000fe4000bf05270 */
[----:B------:R-:W-:Y:S02]  /*5500*/  UIADD3 UR8, UPT, UPT, UR4, 0x2, URZ ;  /* 0x0000000204087890 */ /* 0x000fe4000fffe0ff */
[----:B------:R-:W-:Y:S01]  /*5510*/  UIADD3 UR16, UPT, UPT, UR16, -0x1, URZ ;  /* 0xffffffff10107890 */ /* 0x000fe2000fffe0ff */
[----:B------:R-:W-:Y:S02]  /*5520*/  UMOV UR6, UR15 ;  /* 0x0000000f00067c82 */ /* 0x000fe40008000000 */
[----:B------:R2:W-:Y:S01]  /*5530*/  UTCHMMA.2CTA gdesc[UR4], gdesc[UR12], tmem[UR18], tmem[UR28], idesc[UR29], UP2 ;  /* 0x00ff1c0c040075ea */ /* 0x0005e20009200012 */
[----:B------:R-:W-:Y:S03]  /*5540*/  UPLOP3.LUT UP2, UPT, UPT, UPT, UPT, 0x80, 0x8 ;  /* 0x000000000008789c */ /* 0x000fe60003f4f070 */
[----:B------:R2:W-:Y:S01]  /*5550*/  UTCHMMA.2CTA gdesc[UR8], gdesc[UR10], tmem[UR18], tmem[UR26], idesc[UR27], UPT ;  /* 0x00ff1a0a080075ea */ /* 0x0005e2000ba00012 */
[----:B------:R2:W-:Y:S01]  /*5560*/  UTCBAR.2CTA.MULTICAST [UR7], URZ, UR20 ;  /* 0x000000ff070073e9 */ /* 0x0005e20008200814 */
[----:B------:R-:W-:Y:S06]  /*5570*/  BRA.U UP0, `(.L_x_105) ;  /* 0xfffffffd00787547 */ /* 0x000fec000b83ffff */
.L_x_102:
[----:B--2---:R-:W-:Y:S01]  /*5580*/  UIADD3 UR4, UPT, UPT, UR23, 0x290, URZ ;  /* 0x0000029017047890 */ /* 0x004fe2000fffe0ff */
[----:B------:R-:W-:-:S08]  /*5590*/  UMOV UR14, UR19 ;  /* 0x00000013000e7c82 */ /* 0x000fd00008000000 */
[----:B------:R2:W-:Y:S01]  /*55a0*/  UTCBAR.2CTA.MULTICAST [UR4], URZ, UR30 ;  /* 0x000000ff040073e9 */ /* 0x0005e2000820081e */
[----:B------:R-:W-:Y:S02]  /*55b0*/  NOP ;  /* 0x0000000000007918 */ /* 0x000fe40000000000 */
.L_x_100:
[----:B--2---:R-:W-:Y:S01]  /*55c0*/  UIADD3 UR4, UPT, UPT, UR24, 0x1, URZ ;  /* 0x0000000118047890 */ /* 0x004fe2000fffe0ff */
[----:B------:R-:W-:-:S03]  /*55d0*/  ISETP.NE.AND P0, PT, R8, 0x2, PT ;  /* 0x000000020800780c */ /* 0x000fc60003f05270 */
[----:B------:R-:W-:Y:S01]  /*55e0*/  UISETP.NE.AND UP0, UPT, UR4, 0x4, UPT ;  /* 0x000000040400788c */ /* 0x000fe2000bf05270 */
[----:B-1----:R-:W-:Y:S02]  /*55f0*/  SEL R0, RZ, 0x1, P0 ;  /* 0x00000001ff007807 */ /* 0x002fe40000000000 */
[----:B------:R-:W-:Y:S01]  /*5600*/  SEL R8, R8, RZ, P0 ;  /* 0x000000ff08087207 */ /* 0x000fe20000000000 */
[----:B------:R-:W-:Y:S01]  /*5610*/  USEL UR5, URZ, 0x1, UP0 ;  /* 0x00000001ff057887 */ /* 0x000fe20008000000 */
[----:B------:R-:W-:Y:S01]  /*5620*/  LOP3.LUT R3, R3, R0, RZ, 0x3c, !PT ;  /* 0x0000000003037212 */ /* 0x000fe200078e3cff */
[----:B------:R-:W-:-:S04]  /*5630*/  USEL UR24, UR4, URZ, UP0 ;  /* 0x000000ff04187287 */ /* 0x000fc80008000000 */
[----:B------:R-:W-:Y:S01]  /*5640*/  LOP3.LUT R9, R9, UR5, RZ, 0x3c, !PT ;  /* 0x0000000509097c12 */ /* 0x000fe2000f8e3cff */
[----:B------:R-:W-:Y:S07]  /*5650*/  @P1 BRA `(.L_x_106) ;  /* 0xfffffff800b01947 */ /* 0x000fee000383ffff */
[----:B------:R-:W1:Y:S01]  /*5660*/  S2UR UR8, SR_CgaCtaId ;  /* 0x00000000000879c3 */ /* 0x000e620000008800 */
[----:B------:R-:W-:Y:S01]  /*5670*/  ELECT P0, URZ, PT ;  /* 0x0000000000ff782f */ /* 0x000fe20003800000 */
[----:B------:R-:W-:Y:S01]  /*5680*/  HFMA2 R0, -RZ, RZ, 0, 5.9604644775390625e-08 ;  /* 0x00000001ff007431 */ /* 0x000fe200000001ff */
[----:B------:R-:W-:-:S05]  /*5690*/  UMOV UR4, 0x40 ;  /* 0x0000004000047882 */ /* 0x000fca0000000000 */
[----:B------:R-:W-:Y:S01]  /*56a0*/  UVIRTCOUNT.DEALLOC.SMPOOL 0x80 ;  /* 0x000000800000784c */ /* 0x000fe20000000000 */
[----:B------:R-:W-:Y:S02]  /*56b0*/  UISETP.NE.AND UP1, UPT, UR35, URZ, UPT ;  /* 0x000000ff2300728c */ /* 0x000fe4000bf25270 */
[----:B-1----:R-:W-:-:S09]  /*56c0*/  ULEA UR8, UR8, UR4, 0x18 ;  /* 0x0000000408087291 */ /* 0x002fd2000f8ec0ff */
[----:B------:R1:W-:Y:S01]  /*56d0*/  @P0 STS.U8 [UR8+0x1c], R0 ;  /* 0x00001c00ff000988 */ /* 0x0003e20008000008 */
[----:B------:R-:W-:Y:S05]  /*56e0*/  BRA.U UP1, `(.L_x_107) ;  /* 0x0000000101a07547 */ /* 0x000fea000b800000 */
[----:B------:R-:W-:Y:S01]  /*56f0*/  UIADD3 UR7, UPT, UPT, UR17, 0x2b0, URZ ;  /* 0x000002b011077890 */ /* 0x000fe2000fffe0ff */
[----:B------:R-:W-:-:S03]  /*5700*/  SHF.L.U32 R2, R9, 0x1f, RZ ;  /* 0x0000001f09027819 */ /* 0x000fc600000006ff */
[----:B------:R-:W-:-:S09]  /*5710*/  ULEA UR4, UR24, UR7, 0x3 ;  /* 0x0000000718047291 */ /* 0x000fd2000f8e18ff */
[----:B------:R-:W2:Y:S02]  /*5720*/  SYNCS.PHASECHK.TRANS64.TRYWAIT P0, [UR4], R2 ;  /* 0x00000002ff0075a7 */ /* 0x000ea40008001104 */
[----:B--2---:R-:W-:Y:S05]  /*5730*/  @!P0 BRA `(.L_x_108) ;  /* 0x0000004c00b88947 */ /* 0x004fea0003800000 */
.L_x_250:
        /* <DEDUP_REMOVED lines=9> */
.L_x_252:
        /* <DEDUP_REMOVED lines=9> */
.L_x_254:
[----:B------:R-:W-:-:S04]  /*5860*/  UIADD3 UR4, UPT, UPT, UR4, 0x1, URZ ;  /* 0x0000000104047890 */ /* 0x000fc8000fffe0ff */
[----:B------:R-:W-:-:S04]  /*5870*/  UISETP.NE.AND UP0, UPT, UR4, 0x4, UPT ;  /* 0x000000040400788c */ /* 0x000fc8000bf05270 */
[----:B------:R-:W-:Y:S02]  /*5880*/  USEL UR5, URZ, 0x1, UP0 ;  /* 0x00000001ff057887 */ /* 0x000fe40008000000 */
[----:B------:R-:W-:-:S04]  /*5890*/  USEL UR4, UR4, URZ, UP0 ;  /* 0x000000ff04047287 */ /* 0x000fc80008000000 */
[----:B------:R-:W-:Y:S01]  /*58a0*/  ULEA UR4, UR4, UR7, 0x3 ;  /* 0x0000000704047291 */ /* 0x000fe2000f8e18ff */
[----:B------:R-:W-:-:S04]  /*58b0*/  LOP3.LUT R2, R2, UR5, RZ, 0x3c, !PT ;  /* 0x0000000502027c12 */ /* 0x000fc8000f8e3cff */
[----:B------:R-:W-:Y:S01]  /*58c0*/  SHF.L.U32 R2, R2, 0x1f, RZ ;  /* 0x0000001f02027819 */ /* 0x000fe200000006ff */
[----:B-1----:R-:W-:-:S04]  /*58d0*/  IMAD.U32 R0, RZ, RZ, UR4 ;  /* 0x00000004ff007e24 */ /* 0x002fc8000f8e00ff */
[----:B------:R1:W2:Y:S03]  /*58e0*/  SYNCS.PHASECHK.TRANS64.TRYWAIT P0, [R0+URZ], R2 ;  /* 0x00000002000075a7 */ /* 0x0002a600080011ff */
[----:B--2---:R-:W-:Y:S05]  /*58f0*/  @!P0 NANOSLEEP.SYNCS 0x989680 ;  /* 0x009896800000895d */ /* 0x004fea0003900000 */
[----:B------:R-:W2:Y:S02]  /*5900*/  @!P0 SYNCS.PHASECHK.TRANS64 P0, [R0+URZ], R2 ;  /* 0x00000002000085a7 */ /* 0x000ea400080010ff */
[----:B--2---:R-:W-:Y:S05]  /*5910*/  @P0 BRA `(.L_x_111) ;  /* 0x0000000000200947 */ /* 0x004fea0003800000 */
.L_x_112:
[----:B--2---:R2:W4:Y:S02]  /*5920*/  SYNCS.PHASECHK.TRANS64.TRYWAIT P0, [R0+URZ], R2 ;  /* 0x00000002000075a7 */ /* 0x00452400080011ff */
[----:B----4-:R-:W-:Y:S05]  /*5930*/  @!P0 NANOSLEEP.SYNCS 0x989680 ;  /* 0x009896800000895d */ /* 0x010fea0003900000 */
[----:B------:R-:W4:Y:S02]  /*5940*/  @!P0 SYNCS.PHASECHK.TRANS64 P0, [R0+URZ], R2 ;  /* 0x00000002000085a7 */ /* 0x000f2400080010ff */
[----:B----4-:R-:W-:Y:S05]  /*5950*/  @!P0 BRA `(.L_x_112) ;  /* 0xfffffffc00f08947 */ /* 0x010fea000383ffff */
[----:B------:R-:W-:Y:S05]  /*5960*/  BRA `(.L_x_111) ;  /* 0x00000000000c7947 */ /* 0x000fea0003800000 */
.L_x_107:
[----:B------:R-:W-:-:S04]  /*5970*/  UIADD3 UR4, UPT, UPT, UR17, 0x2f0, URZ ;  /* 0x000002f011047890 */ /* 0x000fc8000fffe0ff */
[----:B------:R-:W-:-:S09]  /*5980*/  UPRMT UR4, UR34, 0x654, UR4 ;  /* 0x0000065422047896 */ /* 0x000fd20008000004 */
[----:B------:R-:W-:Y:S03]  /*5990*/  SYNCS.ARRIVE.TRANS64.RED.A1T0 RZ, [UR4], RZ ;  /* 0x000000ffffff79a7 */ /* 0x000fe60008100404 */
.L_x_111:
[----:B-12---:R-:W-:Y:S01]  /*59a0*/  SHF.L.U32 R2, RZ, 0x1f, RZ ;  /* 0x0000001fff027819 */ /* 0x006fe200000006ff */
[----:B------:R-:W-:Y:S01]  /*59b0*/  UIADD3 UR4, UPT, UPT, UR17, 0x2f0, URZ ;  /* 0x000002f011047890 */ /* 0x000fe2000fffe0ff */
[----:B------:R-:W-:Y:S02]  /*59c0*/  PLOP3.LUT P0, PT, PT, PT, UP1, 0x80, 0x8 ;  /* 0x000000000008781c */ /* 0x000fe40003f0f018 */
[----:B------:R-:W1:Y:S02]  /*59d0*/  SYNCS.PHASECHK.TRANS64.TRYWAIT P1, [UR17+0x2f0], R2 ;  /* 0x0002f002ff0075a7 */ /* 0x000e640008021111 */
[----:B-1----:R-:W-:Y:S09]  /*59e0*/  @!P1 BRA `(.L_x_113) ;  /* 0x0000004c00549947 */ /* 0x002ff20003800000 */
.L_x_256:
[----:B------:R-:W-:Y:S01]  /*59f0*/  @!UP1 UPRMT UR4, UR34, 0x654, UR4 ;  /* 0x0000065422049896 */ /* 0x000fe20008000004 */
[----:B------:R-:W-:Y:S01]  /*5a00*/  UMOV UR5, 0xffff ;  /* 0x0000ffff00057882 */ /* 0x000fe20000000000 */
[----:B------:R-:W-:-:S07]  /*5a10*/  UMOV UR6, 0x1 ;  /* 0x0000000100067882 */ /* 0x000fce0000000000 */
[----:B------:R-:W-:Y:S01]  /*5a20*/  @!P0 SYNCS.ARRIVE.TRANS64.RED.A1T0 RZ, [UR4], RZ ;  /* 0x000000ffffff89a7 */ /* 0x000fe20008100404 */
[----:B------:R-:W-:Y:S01]  /*5a30*/  NOP ;  /* 0x0000000000007918 */ /* 0x000fe20000000000 */
[----:B-1----:R-:W1:Y:S01]  /*5a40*/  LDS R0, [UR8+0x14] ;  /* 0x00001408ff007984 */ /* 0x002e620008000800 */
[----:B------:R-:W-:-:S04]  /*5a50*/  ULOP3.LUT UR4, UR32, 0xffff, URZ, 0xc0, !UPT ;  /* 0x0000ffff20047892 */ /* 0x000fc8000f8ec0ff */
[----:B------:R-:W-:-:S04]  /*5a60*/  USHF.R.U32.HI UR4, URZ, 0x5, UR4 ;  /* 0x00000005ff047899 */ /* 0x000fc80008011604 */
[----:B------:R-:W-:Y:S02]  /*5a70*/  USHF.L.U32 UR5, UR5, UR4, URZ ;  /* 0x0000000405057299 */ /* 0x000fe400080006ff */
[----:B------:R-:W-:-:S04]  /*5a80*/  USHF.L.U32 UR4, UR6, UR4, URZ ;  /* 0x0000000406047299 */ /* 0x000fc800080006ff */
[----:B-1----:R-:W-:-:S04]  /*5a90*/  LOP3.LUT R0, R0, UR5, RZ, 0xc0, !PT ;  /* 0x0000000500007c12 */ /* 0x002fc8000f8ec0ff */
[----:B------:R-:W-:-:S13]  /*5aa0*/  ISETP.NE.AND P0, PT, R0, UR5, PT ;  /* 0x0000000500007c0c */ /* 0x000fda000bf05270 */
[----:B------:R-:W-:Y:S05]  /*5ab0*/  @P0 BRA `(.L_x_114) ;  /* 0x0000000000580947 */ /* 0x000fea0003800000 */
[----:B------:R-:W1:Y:S02]  /*5ac0*/  LDS R0, [UR8+0x18] ;  /* 0x00001808ff007984 */ /* 0x000e640008000800 */
[----:B-1----:R-:W-:-:S04]  /*5ad0*/  LOP3.LUT R0, R0, UR4, RZ, 0xc0, !PT ;  /* 0x0000000400007c12 */ /* 0x002fc8000f8ec0ff */
[----:B------:R-:W-:-:S13]  /*5ae0*/  ISETP.NE.AND P0, PT, R0, UR4, PT ;  /* 0x0000000400007c0c */ /* 0x000fda000bf05270 */
[----:B------:R-:W-:Y:S05]  /*5af0*/  @P0 BRA `(.L_x_115) ;  /* 0x00000000003c0947 */ /* 0x000fea0003800000 */
[----:B------:R-:W1:Y:S01]  /*5b00*/  S2R R2, SR_LANEID ;  /* 0x0000000000027919 */ /* 0x000e620000000000 */
[----:B------:R-:W-:-:S06]  /*5b10*/  ULOP3.LUT UR5, URZ, UR5, URZ, 0x33, !UPT ;  /* 0x00000005ff057292 */ /* 0x000fcc000f8e33ff */
[----:B------:R-:W-:-:S04]  /*5b20*/  IMAD.U32 R0, RZ, RZ, UR5 ;  /* 0x00000005ff007e24 */ /* 0x000fc8000f8e00ff */
[----:B------:R2:W4:Y:S02]  /*5b30*/  REDUX UR7, R0 ;  /* 0x00000000000773c4 */ /* 0x0005240000000000 */
[----:B------:R1:W-:Y:S01]  /*5b40*/  UTCATOMSWS.AND URZ, UR5 ;  /* 0x0000000500ff79e3 */ /* 0x0003e20008000000 */
[----:B--2---:R-:W-:Y:S01]  /*5b50*/  LOP3.LUT R0, RZ, UR4, RZ, 0x33, !PT ;  /* 0x00000004ff007c12 */ /* 0x004fe2000f8e33ff */
[----:B------:R-:W-:Y:S02]  /*5b60*/  VOTEU.ANY UR4, UPT, PT ;  /* 0x0000000000047886 */ /* 0x000fe400038e0100 */
[----:B------:R-:W-:Y:S02]  /*5b70*/  UFLO.U32 UR4, UR4 ;  /* 0x00000004000472bd */ /* 0x000fe400080e0000 */
[----:B------:R-:W2:Y:S04]  /*5b80*/  REDUX UR6, R0 ;  /* 0x00000000000673c4 */ /* 0x000ea80000000000 */
[----:B-1----:R-:W-:-:S02]  /*5b90*/  ISETP.EQ.U32.AND P0, PT, R2, UR4, PT ;  /* 0x0000000402007c0c */ /* 0x002fc4000bf02070 */
[----:B----4-:R-:W-:-:S11]  /*5ba0*/  MOV R2, UR7 ;  /* 0x0000000700027c02 */ /* 0x010fd60008000f00 */
[----:B------:R1:W-:Y:S01]  /*5bb0*/  @P0 ATOMS.AND RZ, [UR8+0x14], R2 ;  /* 0x00001402ffff098c */ /* 0x0003e2000a800008 */
[----:B--2---:R-:W-:-:S05]  /*5bc0*/  IMAD.U32 R0, RZ, RZ, UR6 ;  /* 0x00000006ff007e24 */ /* 0x004fca000f8e00ff */
[----:B------:R1:W-:Y:S01]  /*5bd0*/  @P0 ATOMS.AND RZ, [UR8+0x18], R0 ;  /* 0x00001800ffff098c */ /* 0x0003e2000a800008 */
[----:B------:R-:W-:Y:S05]  /*5be0*/  BRA `(.L_x_116) ;  /* 0x0000000000147947 */ /* 0x000fea0003800000 */
.L_x_115:
[----:B------:R-:W-:Y:S02]  /*5bf0*/  MOV R2, 0x5c10 ;  /* 0x00005c1000027802 */ /* 0x000fe40000000f00 */
[----:B---3-5:R-:W-:Y:S05]  /*5c00*/  CALL.REL.NOINC `($__internal_0_$__cuda_sm10x_tcgen05_guardrail_trap_col_being_dealloced_not_returned_by_alloc) ;  /* 0x0000004c00c07944 */ /* 0x028fea0003c00000 */
[----:B------:R-:W-:Y:S05]  /*5c10*/  BRA `(.L_x_116) ;  /* 0x0000000000087947 */ /* 0x000fea0003800000 */
.L_x_114:
[----:B------:R-:W-:Y:S02]  /*5c20*/  MOV R2, 0x5c40 ;  /* 0x00005c4000027802 */ /* 0x000fe40000000f00 */
[----:B---3-5:R-:W-:Y:S05]  /*5c30*/  CALL.REL.NOINC `($__internal_2_$__cuda_sm10x_tcgen05_guardrail_trap_unallocated_columns_being_dealloced) ;  /* 0x0000004c00cc7944 */ /* 0x028fea0003c00000 */
.L_x_116:
[----:B------:R-:W-:Y:S01]  /*5c40*/  NOP ;  /* 0x0000000000007918 */ /* 0x000fe20000000000 */
[----:B------:R-:W-:Y:S05]  /*5c50*/  EXIT ;  /* 0x000000000000794d */ /* 0x000fea0003800000 */
.L_x_87:
[----:B------:R-:W-:-:S09]  /*5c60*/  UISETP.NE.OR UP0, UPT, UR22, 0x3, !UP3 ;  /* 0x000000031600788c */ /* 0x000fd2000df05670 */
[----:B------:R-:W-:Y:S05]  /*5c70*/  BRA.U UP0, `(.L_x_117) ;  /* 0x0000001100387547 */ /* 0x000fea000b800000 */
[----:B------:R-:W1:Y:S01]  /*5c80*/  S2UR UR6, SR_CgaCtaId ;  /* 0x00000000000679c3 */ /* 0x000e620000008800 */
[----:B------:R-:W2:Y:S01]  /*5c90*/  LDCU UR37, c[0x0][0x370] ;  /* 0x00006e00ff2577ac */ /* 0x000ea20008000800 */
[----:B------:R-:W-:Y:S02]  /*5ca0*/  HFMA2 R13, -RZ, RZ, 0, 0 ;  /* 0x00000000ff0d7431 */ /* 0x000fe400000001ff */
[----:B------:R-:W-:Y:S01]  /*5cb0*/  IMAD.MOV.U32 R15, RZ, RZ, 0x1 ;  /* 0x00000001ff0f7424 */ /* 0x000fe200078e00ff */
[----:B------:R-:W-:Y:S01]  /*5cc0*/  MOV R7, 0x1000 ;  /* 0x0000100000077802 */ /* 0x000fe20000000f00 */
[----:B------:R-:W2:Y:S01]  /*5cd0*/  LDCU.128 UR32, c[0x0][0xb10] ;  /* 0x00016200ff2077ac */ /* 0x000ea20008000c00 */
[----:B------:R-:W-:Y:S01]  /*5ce0*/  IMAD.MOV.U32 R14, RZ, RZ, RZ ;  /* 0x000000ffff0e7224 */ /* 0x000fe200078e00ff */
[----:B------:R-:W3:Y:S01]  /*5cf0*/  LDC.64 R16, c[0x0][0x348] ;  /* 0x0000d200ff107b82 */ /* 0x000ee20000000a00 */
[----:B------:R-:W4:Y:S01]  /*5d00*/  LDCU UR31, c[0x0][0x374] ;  /* 0x00006e80ff1f77ac */ /* 0x000f220008000800 */
[----:B------:R-:W4:Y:S06]  /*5d10*/  LDCU UR15, c[0x0][0xb0c] ;  /* 0x00016180ff0f77ac */ /* 0x000f2c0008000800 */
[----:B------:R-:W3:Y:S01]  /*5d20*/  LDC.64 R2, c[0x0][0x888] ;  /* 0x00022200ff027b82 */ /* 0x000ee20000000a00 */
[----:B------:R-:W4:Y:S01]  /*5d30*/  LDCU UR41, c[0x0][0xb20] ;  /* 0x00016400ff2977ac */ /* 0x000f220008000800 */
[----:B------:R-:W4:Y:S06]  /*5d40*/  LDCU UR4, c[0x0][0xb30] ;  /* 0x00016600ff0477ac */ /* 0x000f2c0008000800 */
[----:B------:R-:W3:Y:S01]  /*5d50*/  LDC.64 R4, c[0x0][0x890] ;  /* 0x00022400ff047b82 */ /* 0x000ee20000000a00 */
[----:B------:R-:W-:Y:S01]  /*5d60*/  UMOV UR29, 0x400 ;  /* 0x00000400001d7882 */ /* 0x000fe20000000000 */
[----:B------:R-:W-:-:S02]  /*5d70*/  UPLOP3.LUT UP3, UPT, UPT, UPT, UPT, 0x40, 0x4 ;  /* 0x000000000004789c */ /* 0x000fc40003f6e870 */
[----:B-1----:R-:W-:Y:S02]  /*5d80*/  ULEA UR29, UR6, UR29, 0x18 ;  /* 0x0000001d061d7291 */ /* 0x002fe4000f8ec0ff */
[----:B--2---:R-:W-:Y:S02]  /*5d90*/  UIMAD.WIDE.U32 UR6, UR37, UR32, URZ ;  /* 0x00000020250672a5 */ /* 0x004fe4000f8e00ff */
[----:B----4-:R-:W-:Y:S02]  /*5da0*/  UIMAD.WIDE.U32 UR8, UR31, UR35, URZ ;  /* 0x000000231f0872a5 */ /* 0x010fe4000f8e00ff */
[----:B------:R-:W-:Y:S02]  /*5db0*/  UISETP.GE.AND UP0, UPT, UR42, 0x1, UPT ;  /* 0x000000012a00788c */ /* 0x000fe4000bf06270 */
[----:B------:R-:W-:Y:S01]  /*5dc0*/  UISETP.NE.AND UP4, UPT, UR42, 0x1, UPT ;  /* 0x000000012a00788c */ /* 0x000fe2000bf85270 */
[----:B------:R-:W-:Y:S02]  /*5dd0*/  UMOV UR6, UR7 ;  /* 0x0000000700067c82 */ /* 0x000fe40008000000 */
[----:B------:R-:W-:Y:S01]  /*5de0*/  UMOV UR38, UR9 ;  /* 0x0000000900267c82 */ /* 0x000fe20008000000 */
[----:B------:R-:W1:Y:S01]  /*5df0*/  LDCU.64 UR22, c[0x0][0xb28] ;  /* 0x00016500ff1677ac */ /* 0x000e620008000a00 */
[----:B------:R-:W-:-:S02]  /*5e00*/  UISETP.NE.AND UP6, UPT, UR15, 0x1, UPT ;  /* 0x000000010f00788c */ /* 0x000fc4000bfc5270 */
[----:B------:R-:W-:Y:S02]  /*5e10*/  UISETP.NE.AND UP5, UPT, UR34, 0x1, UPT ;  /* 0x000000012200788c */ /* 0x000fe4000bfa5270 */
[----:B------:R-:W-:Y:S02]  /*5e20*/  USHF.R.U32.HI UR39, URZ, UR33, UR6 ;  /* 0x00000021ff277299 */ /* 0x000fe40008011606 */
[----:B------:R-:W-:Y:S02]  /*5e30*/  USHF.R.U32.HI UR38, URZ, UR41, UR38 ;  /* 0x00000029ff267299 */ /* 0x000fe40008011626 */
[----:B------:R-:W-:Y:S01]  /*5e40*/  UISETP.NE.AND UP2, UPT, UR4, 0x1, UPT ;  /* 0x000000010400788c */ /* 0x000fe2000bf45270 */
[----:B------:R-:W-:-:S10]  /*5e50*/  UMOV UR12, URZ ;  /* 0x000000ff000c7c82 */ /* 0x000fd40008000000 */
.L_x_126:
[C---:B------:R-:W-:Y:S02]  /*5e60*/  LEA R12, R14.reuse, UR29, 0x3 ;  /* 0x0000001d0e0c7c11 */ /* 0x040fe4000f8e18ff */
[----:B------:R-:W-:Y:S02]  /*5e70*/  SHF.L.U32 R0, R13, 0x1f, RZ ;  /* 0x0000001f0d007819 */ /* 0x000fe400000006ff */
[----:B------:R-:W-:Y:S02]  /*5e80*/  LEA R8, R14, UR29, 0x4 ;  /* 0x0000001d0e087c11 */ /* 0x000fe4000f8e20ff */
[----:B------:R-:W2:Y:S02]  /*5e90*/  SYNCS.PHASECHK.TRANS64.TRYWAIT P0, [R12+URZ+0x270], R0 ;  /* 0x000270000c0075a7 */ /* 0x000ea400080011ff */
[----:B--2-4-:R-:W-:Y:S05]  /*5ea0*/  @!P0 BRA `(.L_x_118) ;  /* 0x00000048003c8947 */ /* 0x014fea0003800000 */
.L_x_257:
[----:B------:R-:W4:Y:S01]  /*5eb0*/  LDS.128 R8, [R8+0x300] ;  /* 0x0003000008087984 */ /* 0x000f220000000c00 */
[----:B------:R-:W-:Y:S01]  /*5ec0*/  UISETP.GE.AND UP0, UPT, UR42, 0x1, UPT ;  /* 0x000000012a00788c */ /* 0x000fe2000bf06270 */
[----:B------:R-:W-:Y:S01]  /*5ed0*/  @!PT LDS RZ, [RZ] ;  /* 0x00000000fffff984 */ /* 0x000fe20000000800 */
[----:B------:R-:W-:Y:S01]  /*5ee0*/  @!PT LDS RZ, [RZ] ;  /* 0x00000000fffff984 */ /* 0x000fe20000000800 */
[----:B------:R-:W-:Y:S01]  /*5ef0*/  @!PT LDS RZ, [RZ] ;  /* 0x00000000fffff984 */ /* 0x000fe20000000800 */
[----:B------:R-:W-:Y:S01]  /*5f00*/  @!PT LDS RZ, [RZ] ;  /* 0x00000000fffff984 */ /* 0x000fe20000000800 */
[----:B------:R1:W-:Y:S06]  /*5f10*/  MEMBAR.ALL.CTA ;  /* 0x0000000000007992 */ /* 0x0003ec0000008000 */
[----:B-1----:R-:W1:Y:S01]  /*5f20*/  FENCE.VIEW.ASYNC.S ;  /* 0x00000000000073c6 */ /* 0x002e620000000000 */
[----:B----4-:R-:W-:Y:S11]  /*5f30*/  LOP3.LUT P0, RZ, R10, 0x1, RZ, 0xc0, !PT ;  /* 0x000000010aff7812 */ /* 0x010ff6000780c0ff */
[----:B------:R-:W-:Y:S02]  /*5f40*/  @!UPT UIADD3 URZ, UPT, UPT, URZ, URZ, URZ ;  /* 0x000000fffffff290 */ /* 0x000fe4000fffe0ff */
[----:B-1----:R-:W-:Y:S01]  /*5f50*/  VOTEU.ANY UP1, P0 ;  /* 0x0000000000ff7886 */ /* 0x002fe20000020100 */
[----:B------:R-:W-:Y:S11]  /*5f60*/  PLOP3.LUT P0, PT, PT, PT, UP1, 0x80, 0x8 ;  /* 0x000000000008781c */ /* 0x000ff60003f0f018 */
[----:B------:R-:W-:Y:S02]  /*5f70*/  @!UPT UIADD3 URZ, UPT, UPT, URZ, URZ, URZ ;  /* 0x000000fffffff290 */ /* 0x000fe4000fffe0ff */
[----:B--2---:R-:W-:Y:S02]  /*5f80*/  @P0 SHF.R.U32.HI R0, RZ, 0x10, R9 ;  /* 0x00000010ff000819 */ /* 0x004fe40000011609 */
[----:B------:R-:W-:Y:S02]  /*5f90*/  @P0 MOV R6, R8 ;  /* 0x0000000800060202 */ /* 0x000fe40000000f00 */
[----:B------:R-:W-:Y:S01]  /*5fa0*/  @P0 R2UR UR4, R0 ;  /* 0x00000000000402ca */ /* 0x000fe200000e0000 */
[----:B------:R-:W-:Y:S01]  /*5fb0*/  VIADD R0, R12, 0x280 ;  /* 0x000002800c007836 */ /* 0x000fe20000000000 */
[----:B------:R-:W-:Y:S02]  /*5fc0*/  @P0 LOP3.LUT R8, R9, 0xffff, RZ, 0xc0, !PT ;  /* 0x0000ffff09080812 */ /* 0x000fe400078ec0ff */
[----:B------:R-:W-:Y:S02]  /*5fd0*/  @P0 R2UR UR6, R6 ;  /* 0x00000000060602ca */ /* 0x000fe400000e0000 */
[----:B------:R-:W-:Y:S02]  /*5fe0*/  PRMT R0, RZ, 0x654, R0 ;  /* 0x00000654ff007816 */ /* 0x000fe40000000000 */
[----:B------:R-:W-:Y:S02]  /*5ff0*/  @P0 R2UR UR5, R8 ;  /* 0x00000000080502ca */ /* 0x000fe400000e0000 */
[----:B------:R1:W-:Y:S03]  /*6000*/  SYNCS.ARRIVE.TRANS64.RED.A1T0 RZ, [R0+URZ], RZ ;  /* 0x000000ff00ff79a7 */ /* 0x0003e600081004ff */
[----:B------:R-:W-:Y:S04]  /*6010*/  @UP1 UMOV UR30, UR4 ;  /* 0x00000004001e1c82 */ /* 0x000fe80008000000 */
[----:B------:R-:W-:Y:S04]  /*6020*/  @UP1 UMOV UR14, UR6 ;  /* 0x00000006000e1c82 */ /* 0x000fe80008000000 */
[----:B------:R-:W-:Y:S01]  /*6030*/  @UP1 UMOV UR13, UR5 ;  /* 0x00000005000d1c82 */ /* 0x000fe20008000000 */
[----:B------:R-:W-:Y:S05]  /*6040*/  BRA.U !UP0, `(.L_x_119) ;  /* 0x0000000108a47547 */ /* 0x000fea000b800000 */
[----:B------:R-:W-:Y:S02]  /*6050*/  UIMAD.WIDE.U32 UR8, UR13, UR35, URZ ;  /* 0x000000230d0872a5 */ /* 0x000fe4000f8e00ff */
[----:B------:R-:W-:Y:S02]  /*6060*/  UIMAD.WIDE.U32 UR10, UR14, UR32, URZ ;  /* 0x000000200e0a72a5 */ /* 0x000fe4000f8e00ff */
[----:B------:R-:W-:Y:S02]  /*6070*/  USEL UR4, UR31, UR38, !UP5 ;  /* 0x000000261f047287 */ /* 0x000fe4000e800000 */
[----:B------:R-:W-:Y:S02]  /*6080*/  USEL UR7, UR37, UR39, !UP6 ;  /* 0x0000002725077287 */ /* 0x000fe4000f000000 */
[----:B------:R-:W-:Y:S02]  /*6090*/  UIMAD.WIDE.U32 UR16, UR4, UR22, URZ ;  /* 0x00000016041072a5 */ /* 0x000fe4000f8e00ff */
[----:B------:R-:W-:Y:S01]  /*60a0*/  UIMAD.WIDE.U32 UR18, UR7, UR22, URZ ;  /* 0x00000016071272a5 */ /* 0x000fe2000f8e00ff */
[----:B------:R-:W-:Y:S02]  /*60b0*/  UMOV UR5, UR9 ;  /* 0x0000000900057c82 */ /* 0x000fe40008000000 */
[----:B------:R-:W-:Y:S03]  /*60c0*/  USHF.R.U32.HI UR6, URZ, UR41, UR5 ;  /* 0x00000029ff067299 */ /* 0x000fe60008011605 */
[----:B------:R-:W-:Y:S01]  /*60d0*/  UMOV UR5, UR11 ;  /* 0x0000000b00057c82 */ /* 0x000fe20008000000 */
[----:B------:R-:W-:Y:S02]  /*60e0*/  USEL UR6, UR13, UR6, !UP5 ;  /* 0x000000060d067287 */ /* 0x000fe4000e800000 */
[----:B------:R-:W-:Y:S02]  /*60f0*/  USHF.R.U32.HI UR8, URZ, UR33, UR5 ;  /* 0x00000021ff087299 */ /* 0x000fe40008011605 */
[----:B------:R-:W-:Y:S01]  /*6100*/  UIMAD.WIDE.U32 UR10, UR6, UR22, URZ ;  /* 0x00000016060a72a5 */ /* 0x000fe2000f8e00ff */
[----:B------:R-:W-:Y:S02]  /*6110*/  UMOV UR5, UR17 ;  /* 0x0000001100057c82 */ /* 0x000fe40008000000 */
[----:B------:R-:W-:Y:S03]  /*6120*/  @UP4 USHF.R.U32.HI UR4, URZ, UR23, UR5 ;  /* 0x00000017ff044299 */ /* 0x000fe60008011605 */
[----:B------:R-:W-:Y:S01]  /*6130*/  UMOV UR5, UR19 ;  /* 0x0000001300057c82 */ /* 0x000fe20008000000 */
[----:B------:R-:W-:Y:S02]  /*6140*/  UIMAD UR4, UR42, UR4, URZ ;  /* 0x000000042a0472a4 */ /* 0x000fe4000f8e02ff */
[----:B------:R-:W-:Y:S02]  /*6150*/  @UP4 USHF.R.U32.HI UR7, URZ, UR23, UR5 ;  /* 0x00000017ff074299 */ /* 0x000fe40008011605 */
[----:B------:R-:W-:Y:S02]  /*6160*/  USEL UR5, UR14, UR8, !UP6 ;  /* 0x000000080e057287 */ /* 0x000fe4000f000000 */
[----:B------:R-:W-:Y:S02]  /*6170*/  UIMAD UR8, UR42, UR7, URZ ;  /* 0x000000072a0872a4 */ /* 0x000fe4000f8e02ff */
[----:B------:R-:W-:Y:S03]  /*6180*/  UISETP.GE.AND UP0, UPT, UR6, UR4, UPT ;  /* 0x000000040600728c */ /* 0x000fe6000bf06270 */
[----:B------:R-:W-:Y:S01]  /*6190*/  UMOV UR4, UR11 ;  /* 0x0000000b00047c82 */ /* 0x000fe20008000000 */
[----:B------:R-:W-:Y:S02]  /*61a0*/  UISETP.GE.OR UP0, UPT, UR5, UR8, UP0 ;  /* 0x000000080500728c */ /* 0x000fe40008706670 */
[----:B------:R-:W-:Y:S02]  /*61b0*/  USHF.R.U32.HI UR4, URZ, UR23, UR4 ;  /* 0x00000017ff047299 */ /* 0x000fe40008011604 */
[----:B------:R-:W-:Y:S02]  /*61c0*/  UIMAD.WIDE.U32 UR8, UR5, UR22, URZ ;  /* 0x00000016050872a5 */ /* 0x000fe4000f8e00ff */
[----:B------:R-:W-:Y:S04]  /*61d0*/  USEL UR10, UR6, UR4, !UP4 ;  /* 0x00000004060a7287 */ /* 0x000fe8000e000000 */
[----:B------:R-:W-:Y:S01]  /*61e0*/  UIADD3 UR11, UPT, UPT, -UR10, URZ, URZ ;  /* 0x000000ff0a0b7290 */ /* 0x000fe2000fffe1ff */
[----:B------:R-:W-:Y:S02]  /*61f0*/  @!UP0 UMOV UR4, UR9 ;  /* 0x0000000900048c82 */ /* 0x000fe40008000000 */
[----:B------:R-:W-:Y:S02]  /*6200*/  @!UP0 USHF.R.U32.HI UR4, URZ, UR23, UR4 ;  /* 0x00000017ff048299 */ /* 0x000fe40008011604 */
[----:B------:R-:W-:Y:S02]  /*6210*/  UIMAD UR8, UR42, UR11, UR6 ;  /* 0x0000000b2a0872a4 */ /* 0x000fe4000f8e0206 */
[----:B------:R-:W-:Y:S04]  /*6220*/  @!UP0 USEL UR4, UR5, UR4, !UP4 ;  /* 0x0000000405048287 */ /* 0x000fe8000e000000 */
[----:B------:R-:W-:Y:S02]  /*6230*/  @!UP0 UIMAD UR7, UR7, UR8, UR4 ;  /* 0x00000008070782a4 */ /* 0x000fe4000f8e0204 */
[----:B------:R-:W-:Y:S02]  /*6240*/  @!UP0 UIADD3 UR9, UPT, UPT, UR10, -UR4, URZ ;  /* 0x800000040a098290 */ /* 0x000fe4000fffe0ff */
[----:B------:R-:W-:Y:S02]  /*6250*/  UIADD3 UR8, UPT, UPT, -UR6, URZ, URZ ;  /* 0x000000ff06087290 */ /* 0x000fe4000fffe1ff */
[----:B------:R-:W-:Y:S02]  /*6260*/  UIADD3 UR4, UPT, UPT, -UR5, URZ, URZ ;  /* 0x000000ff05047290 */ /* 0x000fe4000fffe1ff */
[----:B------:R-:W-:Y:S03]  /*6270*/  @!UP0 UIMAD UR6, UR9, UR42, UR5 ;  /* 0x0000002a090682a4 */ /* 0x000fe6000f8e0205 */
[----:B------:R-:W-:Y:S01]  /*6280*/  @!UP0 UMOV UR5, UR7 ;  /* 0x0000000700058c82 */ /* 0x000fe20008000000 */
[----:B------:R-:W-:Y:S02]  /*6290*/  UIMAD UR7, UR15, UR4, UR14 ;  /* 0x000000040f0772a4 */ /* 0x000fe4000f8e020e */
[----:B------:R-:W-:Y:S02]  /*62a0*/  UIMAD UR4, UR34, UR8, UR13 ;  /* 0x00000008220472a4 */ /* 0x000fe4000f8e020d */
[----:B------:R-:W-:Y:S02]  /*62b0*/  UIMAD UR14, UR5, UR15, UR7 ;  /* 0x0000000f050e72a4 */ /* 0x000fe4000f8e0207 */
[----:B------:R-:W-:Y:S11]  /*62c0*/  UIMAD UR13, UR6, UR34, UR4 ;  /* 0x00000022060d72a4 */ /* 0x000ff6000f8e0204 */
[----:B------:R-:W-:Y:S01]  /*62d0*/  @!UPT UIADD3 URZ, UPT, UPT, URZ, URZ, URZ ;  /* 0x000000fffffff290 */ /* 0x000fe2000fffe0ff */
.L_x_119:
[----:B------:R-:W2:Y:S01]  /*62e0*/  @!UP2 LDCU.128 UR8, c[0x0][0xb10] ;  /* 0x00016200ff08a7ac */ /* 0x000ea20008000c00 */
[C---:B---3--:R-:W-:Y:S02]  /*62f0*/  ISETP.NE.U32.AND P1, PT, R4.reuse, RZ, PT ;  /* 0x000000ff0400720c */ /* 0x048fe40003f25070 */
[----:B------:R-:W-:Y:S02]  /*6300*/  ISETP.NE.U32.AND P0, PT, R4, RZ, PT ;  /* 0x000000ff0400720c */ /* 0x000fe40003f05070 */
[C---:B------:R-:W-:Y:S02]  /*6310*/  ISETP.NE.AND.EX P1, PT, R5.reuse, RZ, PT, P1 ;  /* 0x000000ff0500720c */ /* 0x040fe40003f25310 */
[----:B------:R-:W-:Y:S01]  /*6320*/  ISETP.NE.AND.EX P0, PT, R5, RZ, PT, P0 ;  /* 0x000000ff0500720c */ /* 0x000fe20003f05300 */
[----:B------:R-:W3:Y:S01]  /*6330*/  @!UP2 LDCU UR5, c[0x0][0xb0c] ;  /* 0x00016180ff05a7ac */ /* 0x000ee20008000800 */
[----:B------:R-:W-:Y:S02]  /*6340*/  USHF.L.U32 UR26, UR27, 0x6, URZ ;  /* 0x000000061b1a7899 */ /* 0x000fe400080006ff */
[----:B------:R-:W-:Y:S02]  /*6350*/  USHF.L.U32 UR27, UR20, 0x6, URZ ;  /* 0x00000006141b7899 */ /* 0x000fe400080006ff */
[----:B--2---:R-:W-:Y:S07]  /*6360*/  UIMAD.WIDE.U32 UR6, UR14, UR8, URZ ;  /* 0x000000080e0672a5 */ /* 0x004fee000f8e00ff */
[----:B------:R-:W-:Y:S01]  /*6370*/  @!UP2 UMOV UR4, UR7 ;  /* 0x000000070004ac82 */ /* 0x000fe20008000000 */
[----:B---3--:R-:W-:Y:S02]  /*6380*/  @!UP2 UISETP.NE.AND UP0, UPT, UR5, 0x1, UPT ;  /* 0x000000010500a88c */ /* 0x008fe4000bf05270 */
[----:B------:R-:W-:Y:S02]  /*6390*/  @!UP2 USHF.R.U32.HI UR4, URZ, UR9, UR4 ;  /* 0x00000009ff04a299 */ /* 0x000fe40008011604 */
[----:B------:R-:W-:Y:S02]  /*63a0*/  UIMAD.WIDE.U32 UR6, UR13, UR11, URZ ;  /* 0x0000000b0d0672a5 */ /* 0x000fe4000f8e00ff */
[----:B------:R-:W-:Y:S02]  /*63b0*/  @!UP2 USEL UR8, UR14, UR4, !UP0 ;  /* 0x000000040e08a287 */ /* 0x000fe4000c000000 */
[----:B------:R-:W-:Y:S03]  /*63c0*/  @!UP2 UISETP.NE.AND UP0, UPT, UR10, 0x1, UPT ;  /* 0x000000010a00a88c */ /* 0x000fe6000bf05270 */
[----:B------:R-:W-:Y:S02]  /*63d0*/  @!UP2 UMOV UR6, UR7 ;  /* 0x000000070006ac82 */ /* 0x000fe40008000000 */
[----:B------:R-:W2:Y:S02]  /*63e0*/  @!UP2 LDCU UR4, c[0x0][0xb20] ;  /* 0x00016400ff04a7ac */ /* 0x000ea40008000800 */
[----:B--2---:R-:W-:Y:S04]  /*63f0*/  @!UP2 USHF.R.U32.HI UR6, URZ, UR4, UR6 ;  /* 0x00000004ff06a299 */ /* 0x004fe80008011606 */
[----:B------:R-:W-:Y:S04]  /*6400*/  @!UP2 USEL UR6, UR13, UR6, !UP0 ;  /* 0x000000060d06a287 */ /* 0x000fe8000c000000 */
[----:B------:R-:W-:Y:S02]  /*6410*/  @!UP2 UIADD3 UR4, UPT, UPT, -UR8, UR6, URZ ;  /* 0x000000060804a290 */ /* 0x000fe4000fffe1ff */
[----:B------:R-:W-:Y:S02]  /*6420*/  @!UP2 UIADD3 UR6, UPT, UPT, UR8, -UR6, URZ ;  /* 0x800000060806a290 */ /* 0x000fe4000fffe0ff */
[----:B------:R-:W-:Y:S02]  /*6430*/  @!UP2 UIMAD UR14, UR4, UR5, UR14 ;  /* 0x00000005040ea2a4 */ /* 0x000fe4000f8e020e */
[----:B------:R-:W-:Y:S01]  /*6440*/  @!UP2 UIMAD UR13, UR6, UR10, UR13 ;  /* 0x0000000a060da2a4 */ /* 0x000fe2000f8e020d */
[----:B------:R-:W-:Y:S11]  /*6450*/  BRA.U UP3, `(.L_x_120) ;  /* 0x0000000103107547 */ /* 0x000ff6000b800000 */
[----:B------:R-:W-:Y:S04]  /*6460*/  MOV R6, UR40 ;  /* 0x0000002800067c02 */ /* 0x000fe80008000f00 */
[----:B------:R-:W-:Y:S04]  /*6470*/  SHF.L.U32 R6, R6, 0x1f, RZ ;  /* 0x0000001f06067819 */ /* 0x000fe800000006ff */
[----:B------:R-:W2:Y:S02]  /*6480*/  SYNCS.PHASECHK.TRANS64.TRYWAIT P2, [UR29+0x268], R6 ;  /* 0x00026806ff0075a7 */ /* 0x000ea4000804111d */
[----:B--2---:R-:W-:Y:S05]  /*6490*/  @!P2 BRA `(.L_x_121) ;  /* 0x0000004000d4a947 */ /* 0x004fea0003800000 */
.L_x_120:
[----:B------:R-:W-:Y:S05]  /*64a0*/  @!P1 BRA `(.L_x_122) ;  /* 0x0000000000309947 */ /* 0x000fea0003800000 */
[----:B------:R-:W-:Y:S01]  /*64b0*/  ISETP.NE.U32.AND P1, PT, R2, RZ, PT ;  /* 0x000000ff0200720c */ /* 0x000fe20003f25070 */
[----:B------:R-:W2:Y:S01]  /*64c0*/  LDCU.64 UR4, c[0x0][0x358] ;  /* 0x00006b00ff0477ac */ /* 0x000ea20008000a00 */
[----:B------:R-:W-:Y:S02]  /*64d0*/  IMAD.MOV.U32 R50, RZ, RZ, 0x1 ;  /* 0x00000001ff327424 */ /* 0x000fe400078e00ff */
[----:B------:R-:W-:Y:S11]  /*64e0*/  ISETP.NE.AND.EX P1, PT, R3, RZ, PT, P1 ;  /* 0x000000ff0300720c */ /* 0x000ff60003f25310 */
[----:B------:R-:W-:Y:S02]  /*64f0*/  @!UPT UIADD3 URZ, UPT, UPT, URZ, URZ, URZ ;  /* 0x000000fffffff290 */ /* 0x000fe4000fffe0ff */
[----:B------:R-:W3:Y:S01]  /*6500*/  @P1 LDC.64 R8, c[0x0][0x888] ;  /* 0x00022200ff081b82 */ /* 0x000ee20000000a00 */
[----:B-1----:R-:W-:Y:S04]  /*6510*/  @P1 IMAD R0, R4, UR36, RZ ;  /* 0x0000002404001c24 */ /* 0x002fe8000f8e02ff */
[----:B---3--:R-:W-:Y:S04]  /*6520*/  @P1 IMAD.WIDE R8, R0, 0x4, R8 ;  /* 0x0000000400081825 */ /* 0x008fe800078e0208 */
[----:B------:R-:W-:Y:S01]  /*6530*/  HFMA2 R0, -RZ, RZ, 0, 5.9604644775390625e-08 ;  /* 0x00000001ff007431 */ /* 0x000fe200000001ff */
[----:B--2--5:R2:W5:Y:S04]  /*6540*/  @P1 LDG.E R26, desc[UR4][R8.64] ;  /* 0x00000004081a1981 */ /* 0x024568000c1e1900 */
[----:B------:R-:W-:Y:S01]  /*6550*/  @!P1 PRMT R50, R0, 0x7610, R50 ;  /* 0x0000761000329816 */ /* 0x000fe20000000032 */
[----:B--2---:R-:W3:Y:S06]  /*6560*/  @!P1 LDC R26, c[0x0][0x880] ;  /* 0x00022000ff1a9b82 */ /* 0x004eec0000000800 */
.L_x_122:
[----:B---3-5:R-:W-:Y:S01]  /*6570*/  @!P0 FSETP.EQ.AND P1, PT, R26, RZ, PT ;  /* 0x000000ff1a00820b */ /* 0x028fe20003f22000 */
[----:B------:R-:W-:Y:S01]  /*6580*/  @!UPT UIADD3 URZ, UPT, UPT, URZ, URZ, URZ ;  /* 0x000000fffffff290 */ /* 0x000fe2000fffe0ff */
[----:B------:R-:W-:Y:S11]  /*6590*/  @!P0 BRA `(.L_x_123) ;  /* 0x0000000000188947 */ /* 0x000ff60003800000 */
[----:B------:R-:W-:Y:S02]  /*65a0*/  LOP3.LUT P0, RZ, R50, 0xff, RZ, 0xc0, !PT ;  /* 0x000000ff32ff7812 */ /* 0x000fe4000780c0ff */
[----:B------:R-:W-:Y:S04]  /*65b0*/  ISETP.NE.U32.AND P1, PT, R2, RZ, PT ;  /* 0x000000ff0200720c */ /* 0x000fe80003f25070 */
[----:B------:R-:W-:Y:S04]  /*65c0*/  ISETP.NE.AND.EX P1, PT, R3, RZ, PT, P1 ;  /* 0x000000ff0300720c */ /* 0x000fe80003f25310 */
[----:B------:R-:W-:Y:S03]  /*65d0*/  PLOP3.LUT P1, PT, P1, PT, PT, 0x8, 0x80 ;  /* 0x000000000080781c */ /* 0x000fe60000f2e170 */
[----:B------:R-:W-:Y:S11]  /*65e0*/  @P0 FSETP.EQ.AND P1, PT, R26, RZ, PT ;  /* 0x000000ff1a00020b */ /* 0x000ff60003f22000 */
[----:B------:R-:W-:Y:S02]  /*65f0*/  @!UPT UIADD3 URZ, UPT, UPT, URZ, URZ, URZ ;  /* 0x000000fffffff290 */ /* 0x000fe4000fffe0ff */
.L_x_123:
[----:B------:R-:W-:Y:S01]  /*6600*/  ULEA UR4, UR12, UR29, 0x3 ;  /* 0x0000001d0c047291 */ /* 0x000fe2000f8e18ff */
[----:B------:R-:W-:Y:S02]  /*6610*/  SHF.L.U32 R9, R15, 0x1f, RZ ;  /* 0x0000001f0f097819 */ /* 0x000fe400000006ff */
[----:B------:R-:W-:Y:S04]  /*6620*/  ELECT P0, URZ, PT ;  /* 0x0000000000ff782f */ /* 0x000fe80003800000 */
[----:B------:R-:W-:Y:S02]  /*6630*/  PLOP3.LUT P1, PT, P1, P0, PT, 0xf2, 0x2f ;  /* 0x00000000002f781c */ /* 0x000fe40000f21e72 */
[----:B------:R-:W2:Y:S11]  /*6640*/  SYNCS.PHASECHK.TRANS64.TRYWAIT P2, [UR4+0x248], R9 ;  /* 0x00024809ff0075a7 */ /* 0x000eb60008041104 */
[----:B------:R-:W-:Y:S05]  /*6650*/  @!P1 IADD3 R8, P0, PT, R16, 0x580, RZ ;  /* 0x0000058010089810 */ /* 0x000fea0007f1e0ff */
[----:B-1----:R-:W-:Y:S01]  /*6660*/  @!P1 IMAD.X R6, RZ, RZ, R17, P0 ;  /* 0x000000ffff069224 */ /* 0x002fe200000e0611 */
[----:B--2---:R-:W-:Y:S07]  /*6670*/  @!P2 BRA `(.L_x_124) ;  /* 0x000000400074a947 */ /* 0x004fee0003800000 */
.L_x_260:
[----:B------:R-:W2:Y:S01]  /*6680*/  S2UR UR11, SR_CgaCtaId ;  /* 0x00000000000b79c3 */ /* 0x000ea20000008800 */
[----:B------:R-:W-:Y:S01]  /*6690*/  @!P1 R2UR UR6, R6 ;  /* 0x00000000060692ca */ /* 0x000fe200000e0000 */
[----:B------:R-:W-:Y:S01]  /*66a0*/  UIADD3 UR5, UPT, UPT, UR12, 0x1, URZ ;  /* 0x000000010c057890 */ /* 0x000fe2000fffe0ff */
[----:B------:R-:W-:Y:S01]  /*66b0*/  @!P1 R2UR UR7, R8 ;  /* 0x00000000080792ca */ /* 0x000fe200000e0000 */
[----:B------:R-:W-:Y:S01]  /*66c0*/  UIADD3 UR25, UPT, UPT, UR4, 0x230, URZ ;  /* 0x0000023004197890 */ /* 0x000fe2000fffe0ff */
[----:B-1----:R-:W-:Y:S01]  /*66d0*/  @!P1 IMAD.MOV.U32 R0, RZ, RZ, 0x1000 ;  /* 0x00001000ff009424 */ /* 0x002fe200078e00ff */
[----:B------:R-:W-:Y:S01]  /*66e0*/  UISETP.NE.AND UP0, UPT, UR5, 0x3, UPT ;  /* 0x000000030500788c */ /* 0x000fe2000bf05270 */
[----:B------:R-:W-:Y:S01]  /*66f0*/  VIADD R14, R14, 0x1 ;  /* 0x000000010e0e7836 */ /* 0x000fe20000000000 */
[----:B------:R-:W-:Y:S01]  /*6700*/  UMOV UR18, 0x0 ;  /* 0x0000000000127882 */ /* 0x000fe20000000000 */
[----:B------:R-:W-:Y:S01]  /*6710*/  UMOV UR19, 0x10000000 ;  /* 0x1000000000137882 */ /* 0x000fe20000000000 */
[----:B------:R-:W-:Y:S02]  /*6720*/  USEL UR21, UR5, URZ, UP0 ;  /* 0x000000ff05157287 */ /* 0x000fe40008000000 */
[----:B------:R-:W-:Y:S02]  /*6730*/  USEL UR9, URZ, 0x1, UP0 ;  /* 0x00000001ff097887 */ /* 0x000fe40008000000 */
[----:B------:R-:W-:Y:S01]  /*6740*/  VOTEU.ALL UP0, P1 ;  /* 0x0000000000ff7886 */ /* 0x000fe20000800000 */
[----:B------:R-:W-:Y:S01]  /*6750*/  IMAD.U32 R9, RZ, RZ, UR6 ;  /* 0x00000006ff097e24 */ /* 0x000fe2000f8e00ff */
[----:B------:R-:W-:Y:S01]  /*6760*/  UMOV UR28, UR36 ;  /* 0x00000024001c7c82 */ /* 0x000fe20008000000 */
[----:B------:R-:W-:Y:S01]  /*6770*/  IMAD.U32 R8, RZ, RZ, UR7 ;  /* 0x00000007ff087e24 */ /* 0x000fe2000f8e00ff */
[----:B------:R-:W-:Y:S01]  /*6780*/  LOP3.LUT R15, R15, UR9, RZ, 0x3c, !PT ;  /* 0x000000090f0f7c12 */ /* 0x000fe2000f8e3cff */
[----:B------:R-:W-:Y:S01]  /*6790*/  @!UP0 ULEA UR5, UR12, UR29, 0xc ;  /* 0x0000001d0c058291 */ /* 0x000fe2000f8e60ff */
[----:B------:R-:W-:Y:S01]  /*67a0*/  @!P1 R2UR UR7, R9 ;  /* 0x00000000090792ca */ /* 0x000fe200000e0000 */
[----:B------:R-:W-:Y:S01]  /*67b0*/  @!UP0 UIADD3 UR10, UPT, UPT, UR26, 0x20, URZ ;  /* 0x000000201a0a8890 */ /* 0x000fe2000fffe0ff */
[----:B------:R-:W-:Y:S01]  /*67c0*/  @!P1 R2UR UR6, R8 ;  /* 0x00000000080692ca */ /* 0x000fe200000e0000 */
[----:B------:R-:W-:Y:S01]  /*67d0*/  @!UP0 UIADD3 UR24, UPT, UPT, UR5, 0x400, URZ ;  /* 0x0000040005188890 */ /* 0x000fe2000fffe0ff */
[----:B------:R-:W-:Y:S01]  /*67e0*/  SHF.L.U32 R6, R15, 0x1f, RZ ;  /* 0x0000001f0f067819 */ /* 0x000fe200000006ff */
[----:B------:R-:W-:Y:S01]  /*67f0*/  @!UP0 UIADD3 UR8, UPT, UPT, UR5, 0xc00, URZ ;  /* 0x00000c0005088890 */ /* 0x000fe2000fffe0ff */
[----:B------:R-:W-:Y:S01]  /*6800*/  VOTEU.ALL UP0, P1 ;  /* 0x0000000000ff7886 */ /* 0x000fe20000800000 */
[----:B--2---:R-:W-:Y:S01]  /*6810*/  UPRMT UR16, UR11, 0x654, UR25 ;  /* 0x000006540b107896 */ /* 0x004fe20008000019 */
[----:B------:R-:W-:Y:S02]  /*6820*/  UMOV UR12, UR36 ;  /* 0x00000024000c7c82 */ /* 0x000fe40008000000 */
[----:B------:R-:W-:Y:S01]  /*6830*/  UMOV UR11, UR27 ;  /* 0x0000001b000b7c82 */ /* 0x000fe20008000000 */
[----:B------:R-:W-:Y:S01]  /*6840*/  UMOV UR9, UR25 ;  /* 0x0000001900097c82 */ /* 0x000fe20008000000 */
[----:B------:R-:W-:Y:S03]  /*6850*/  ULEA UR5, UR21, UR29, 0x3 ;  /* 0x0000001d15057291 */ /* 0x000fe6000f8e18ff */
[----:B------:R1:W-:Y:S01]  /*6860*/  @!UP0 UTMALDG.3D [UR24], [UR6], desc[UR18] ;  /* 0x00001218060085b4 */ /* 0x0003e20008011000 */
[----:B------:R-:W-:Y:S05]  /*6870*/  VOTEU.ALL UP0, P1 ;  /* 0x0000000000ff7886 */ /* 0x000fea0000800000 */
[----:B------:R1:W-:Y:S01]  /*6880*/  @!UP0 UTMALDG.3D [UR8], [UR6], desc[UR18] ;  /* 0x00001208060085b4 */ /* 0x0003e20008011000 */
[----:B------:R1:W-:Y:S01]  /*6890*/  @!P1 SYNCS.ARRIVE.TRANS64.RED.A0TR RZ, [UR4+0x230], R0 ;  /* 0x00023000ffff99a7 */ /* 0x0003e20008300404 */
[----:B------:R-:W-:Y:S01]  /*68a0*/  SYNCS.ARRIVE.TRANS64.RED.A1T0 RZ, [UR16], RZ ;  /* 0x000000ffffff79a7 */ /* 0x000fe20008100410 */
[----:B------:R-:W2:Y:S02]  /*68b0*/  SYNCS.PHASECHK.TRANS64.TRYWAIT P0, [UR5+0x248], R6 ;  /* 0x00024806ff0075a7 */ /* 0x000ea40008001105 */
[----:B-12---:R-:W-:Y:S05]  /*68c0*/  @!P0 BRA `(.L_x_125) ;  /* 0x0000003c00f88947 */ /* 0x006fea0003800000 */
.L_x_262:
[----:B------:R-:W-:Y:S01]  /*68d0*/  UIADD3 UR17, UPT, UPT, UR5, 0x230, URZ ;  /* 0x0000023005117890 */ /* 0x000fe2000fffe0ff */
[----:B-1----:R-:W-:Y:S01]  /*68e0*/  @!P1 IADD3 R6, P0, PT, R16, 0x580, RZ ;  /* 0x0000058010069810 */ /* 0x002fe20007f1e0ff */
[----:B------:R-:W-:Y:S01]  /*68f0*/  UPLOP3.LUT UP3, UPT, UPT, UPT, UPT, 0x80, 0x8 ;  /* 0x000000000008789c */ /* 0x000fe20003f6f070 */
[----:B------:R-:W1:Y:S01]  /*6900*/  S2UR UR9, SR_CgaCtaId ;  /* 0x00000000000979c3 */ /* 0x000e620000008800 */
[----:B------:R-:W-:Y:S01]  /*6910*/  UMOV UR24, 0x0 ;  /* 0x0000000000187882 */ /* 0x000fe20000000000 */
[----:B------:R-:W-:Y:S01]  /*6920*/  @!P1 R2UR UR6, R6 ;  /* 0x00000000060692ca */ /* 0x000fe200000e0000 */
[----:B------:R-:W-:Y:S01]  /*6930*/  @!P1 IMAD.X R0, RZ, RZ, R17, P0 ;  /* 0x000000ffff009224 */ /* 0x000fe200000e0611 */
[----:B------:R-:W-:Y:S01]  /*6940*/  UMOV UR25, 0x10000000 ;  /* 0x1000000000197882 */ /* 0x000fe20000000000 */
[----:B------:R-:W-:Y:S01]  /*6950*/  UMOV UR19, UR27 ;  /* 0x0000001b00137c82 */ /* 0x000fe20008000000 */
[----:B------:R-:W-:Y:S01]  /*6960*/  UMOV UR20, UR36 ;  /* 0x0000002400147c82 */ /* 0x000fe20008000000 */
[----:B------:R-:W-:Y:S01]  /*6970*/  UMOV UR11, UR27 ;  /* 0x0000001b000b7c82 */ /* 0x000fe20008000000 */
[----:B------:R-:W-:Y:S01]  /*6980*/  @!P1 R2UR UR4, R0 ;  /* 0x00000000000492ca */ /* 0x000fe200000e0000 */
[----:B------:R-:W-:Y:S01]  /*6990*/  UMOV UR12, UR36 ;  /* 0x00000024000c7c82 */ /* 0x000fe20008000000 */
[----:B------:R-:W-:Y:S01]  /*69a0*/  VOTEU.ALL UP0, P1 ;  /* 0x0000000000ff7886 */ /* 0x000fe20000800000 */
[----:B------:R-:W-:Y:S01]  /*69b0*/  R2UR UR43, R52 ;  /* 0x00000000342b72ca */ /* 0x000fe200000e0000 */
[----:B------:R-:W-:Y:S01]  /*69c0*/  UMOV UR36, UR30 ;  /* 0x0000001e00247c82 */ /* 0x000fe20008000000 */
[----:B------:R-:W-:Y:S02]  /*69d0*/  R2UR UR28, R53 ;  /* 0x00000000351c72ca */ /* 0x000fe400000e0000 */
[----:B------:R-:W-:Y:S01]  /*69e0*/  @!UP0 UIADD3 UR18, UPT, UPT, UR26, 0x10, URZ ;  /* 0x000000101a128890 */ /* 0x000fe2000fffe0ff */
[----:B------:R-:W-:Y:S01]  /*69f0*/  IMAD.U32 R8, RZ, RZ, UR6 ;  /* 0x00000006ff087e24 */ /* 0x000fe2000f8e00ff */
[----:B------:R-:W-:Y:S01]  /*6a00*/  @!UP0 UIADD3 UR10, UPT, UPT, UR26, 0x30, URZ ;  /* 0x000000301a0a8890 */ /* 0x000fe2000fffe0ff */
[----:B------:R-:W-:Y:S03]  /*6a10*/  ISETP.NE.AND P0, PT, R14, 0x2, PT ;  /* 0x000000020e00780c */ /* 0x000fe60003f05270 */
[----:B------:R-:W-:Y:S01]  /*6a20*/  IMAD.U32 R9, RZ, RZ, UR4 ;  /* 0x00000004ff097e24 */ /* 0x000fe2000f8e00ff */
[----:B------:R-:W-:Y:S01]  /*6a30*/  @!P1 R2UR UR6, R8 ;  /* 0x00000000080692ca */ /* 0x000fe200000e0000 */
[----:B------:R-:W-:Y:S01]  /*6a40*/  @!UP0 ULEA UR4, UR21, UR29, 0xc ;  /* 0x0000001d15048291 */ /* 0x000fe2000f8e60ff */
[----:B------:R-:W-:Y:S01]  /*6a50*/  SEL R0, RZ, 0x1, P0 ;  /* 0x00000001ff007807 */ /* 0x000fe20000000000 */
[----:B------:R-:W-:Y:S01]  /*6a60*/  UIADD3 UR27, UPT, UPT, UR13, UR43, URZ ;  /* 0x0000002b0d1b7290 */ /* 0x000fe2000fffe0ff */
[----:B------:R-:W-:Y:S01]  /*6a70*/  @!P1 R2UR UR7, R9 ;  /* 0x00000000090792ca */ /* 0x000fe200000e0000 */
[----:B------:R-:W-:Y:S01]  /*6a80*/  @!UP0 UIADD3 UR16, UPT, UPT, UR4, 0x400, URZ ;  /* 0x0000040004108890 */ /* 0x000fe2000fffe0ff */
[----:B------:R-:W-:Y:S01]  /*6a90*/  LOP3.LUT R13, R13, R0, RZ, 0x3c, !PT ;  /* 0x000000000d0d7212 */ /* 0x000fe200078e3cff */
[----:B------:R-:W-:Y:S01]  /*6aa0*/  @!UP0 UIADD3 UR8, UPT, UPT, UR4, 0xc00, URZ ;  /* 0x00000c0004088890 */ /* 0x000fe2000fffe0ff */
[----:B------:R-:W-:Y:S01]  /*6ab0*/  SEL R14, R14, RZ, P0 ;  /* 0x000000ff0e0e7207 */ /* 0x000fe20000000000 */
[----:B------:R-:W-:Y:S01]  /*6ac0*/  VOTEU.ALL UP0, P1 ;  /* 0x0000000000ff7886 */ /* 0x000fe20000800000 */
[----:B-1----:R-:W-:Y:S03]  /*6ad0*/  UPRMT UR4, UR9, 0x654, UR17 ;  /* 0x0000065409047896 */ /* 0x002fe60008000011 */
[----:B------:R-:W-:Y:S04]  /*6ae0*/  UMOV UR9, UR17 ;  /* 0x0000001100097c82 */ /* 0x000fe80008000000 */
[----:B------:R1:W-:Y:S01]  /*6af0*/  @!UP0 UTMALDG.3D [UR16], [UR6], desc[UR24] ;  /* 0x00001810060085b4 */ /* 0x0003e20008011000 */
[----:B------:R-:W-:Y:S05]  /*6b00*/  VOTEU.ALL UP0, P1 ;  /* 0x0000000000ff7886 */ /* 0x000fea0000800000 */
[----:B------:R2:W-:Y:S01]  /*6b10*/  @!UP0 UTMALDG.3D [UR8], [UR6], desc[UR24] ;  /* 0x00001808060085b4 */ /* 0x0005e20008011000 */
[----:B------:R4:W-:Y:S01]  /*6b20*/  @!P1 SYNCS.ARRIVE.TRANS64.RED.A0TR RZ, [UR5+0x230], R7 ;  /* 0x00023007ffff99a7 */ /* 0x0009e20008300405 */
[----:B------:R-:W-:Y:S01]  /*6b30*/  SYNCS.ARRIVE.TRANS64.RED.A1T0 RZ, [UR4], RZ ;  /* 0x000000ffffff79a7 */ /* 0x000fe20008100404 */
[----:B------:R-:W-:Y:S04]  /*6b40*/  UIADD3 UR4, UPT, UPT, UR21, 0x1, URZ ;  /* 0x0000000115047890 */ /* 0x000fe8000fffe0ff */
[----:B------:R-:W-:Y:S04]  /*6b50*/  UISETP.NE.AND UP0, UPT, UR4, 0x3, UPT ;  /* 0x000000030400788c */ /* 0x000fe8000bf05270 */
[----:B------:R-:W-:Y:S02]  /*6b60*/  USEL UR5, URZ, 0x1, UP0 ;  /* 0x00000001ff057887 */ /* 0x000fe40008000000 */
[----:B-1----:R-:W-:Y:S04]  /*6b70*/  UIADD3 UR20, UPT, UPT, UR14, UR28, URZ ;  /* 0x0000001c0e147290 */ /* 0x002fe8000fffe0ff */
[----:B------:R-:W-:Y:S01]  /*6b80*/  LOP3.LUT R15, R15, UR5, RZ, 0x3c, !PT ;  /* 0x000000050f0f7c12 */ /* 0x000fe2000f8e3cff */
[----:B--2---:R-:W-:Y:S01]  /*6b90*/  USEL UR12, UR4, URZ, UP0 ;  /* 0x000000ff040c7287 */ /* 0x004fe20008000000 */
[----:B------:R-:W-:Y:S11]  /*6ba0*/  BRA.U UP1, `(.L_x_126) ;  /* 0xfffffff101ac7547 */ /* 0x000ff6000b83ffff */
[----:B------:R-:W-:Y:S01]  /*6bb0*/  UIADD3 UR29, UPT, UPT, UR29, 0x248, URZ ;  /* 0x000002481d1d7890 */ /* 0x000fe2000fffe0ff */
[----:B------:R-:W-:-:S03]  /*6bc0*/  SHF.L.U32 R2, R15, 0x1f, RZ ;  /* 0x0000001f0f027819 */ /* 0x000fc600000006ff */
[----:B------:R-:W-:-:S09]  /*6bd0*/  ULEA UR4, UR12, UR29, 0x3 ;  /* 0x0000001d0c047291 */ /* 0x000fd2000f8e18ff */
[----:B------:R-:W1:Y:S02]  /*6be0*/  SYNCS.PHASECHK.TRANS64.TRYWAIT P0, [UR4], R2 ;  /* 0x00000002ff0075a7 */ /* 0x000e640008001104 */
[----:B-1----:R-:W-:Y:S05]  /*6bf0*/  @!P0 BRA `(.L_x_127) ;  /* 0x0000003c00448947 */ /* 0x002fea0003800000 */
.L_x_264:
        /* <DEDUP_REMOVED lines=9> */
.L_x_266:
[----:B------:R-:W-:-:S04]  /*6c90*/  UIADD3 UR4, UPT, UPT, UR4, 0x1, URZ ;  /* 0x0000000104047890 */ /* 0x000fc8000fffe0ff */
[----:B------:R-:W-:-:S04]  /*6ca0*/  UISETP.NE.AND UP0, UPT, UR4, 0x3, UPT ;  /* 0x000000030400788c */ /* 0x000fc8000bf05270 */
[----:B------:R-:W-:Y:S02]  /*6cb0*/  USEL UR5, URZ, 0x1, UP0 ;  /* 0x00000001ff057887 */ /* 0x000fe40008000000 */
[----:B------:R-:W-:-:S04]  /*6cc0*/  USEL UR4, UR4, URZ, UP0 ;  /* 0x000000ff04047287 */ /* 0x000fc80008000000 */
[----:B------:R-:W-:Y:S01]  /*6cd0*/  ULEA UR4, UR4, UR29, 0x3 ;  /* 0x0000001d04047291 */ /* 0x000fe2000f8e18ff */
[----:B-1----:R-:W-:-:S04]  /*6ce0*/  LOP3.LUT R2, R15, UR5, RZ, 0x3c, !PT ;  /* 0x000000050f027c12 */ /* 0x002fc8000f8e3cff */
[----:B------:R-:W-:Y:S01]  /*6cf0*/  SHF.L.U32 R2, R2, 0x1f, RZ ;  /* 0x0000001f02027819 */ /* 0x000fe200000006ff */
[----:B------:R-:W-:-:S07]  /*6d00*/  IMAD.U32 R0, RZ, RZ, UR4 ;  /* 0x00000004ff007e24 */ /* 0x000fce000f8e00ff */
.L_x_129:
[----:B-1----:R1:W2:Y:S02]  /*6d10*/  SYNCS.PHASECHK.TRANS64.TRYWAIT P0, [R0+URZ], R2 ;  /* 0x00000002000075a7 */ /* 0x0022a400080011ff */
[----:B--2---:R-:W-:Y:S05]  /*6d20*/  @!P0 NANOSLEEP.SYNCS 0x989680 ;  /* 0x009896800000895d */ /* 0x004fea0003900000 */
[----:B------:R-:W2:Y:S02]  /*6d30*/  @!P0 SYNCS.PHASECHK.TRANS64 P0, [R0+URZ], R2 ;  /* 0x00000002000085a7 */ /* 0x000ea400080010ff */
[----:B--2---:R-:W-:Y:S05]  /*6d40*/  @P0 EXIT ;  /* 0x000000000000094d */ /* 0x004fea0003800000 */
[----:B------:R-:W-:Y:S05]  /*6d50*/  BRA `(.L_x_129) ;  /* 0xfffffffc00ec7947 */ /* 0x000fea000383ffff */
.L_x_117:
[----:B------:R-:W-:-:S06]  /*6d60*/  UISETP.GE.AND UP0, UPT, UR22, 0x4, UPT ;  /* 0x000000041600788c */ /* 0x000fcc000bf06270 */
[----:B------:R-:W-:-:S13]  /*6d70*/  PLOP3.LUT P0, PT, PT, PT, UP0, 0x80, 0x8 ;  /* 0x000000000008781c */ /* 0x000fda0003f0f008 */
[----:B------:R-:W-:Y:S05]  /*6d80*/  @!P0 EXIT ;  /* 0x000000000000894d */ /* 0x000fea0003800000 */
[----:B------:R-:W1:Y:S08]  /*6d90*/  S2UR UR4, SR_CgaCtaId ;  /* 0x00000000000479c3 */ /* 0x000e700000008800 */
[----:B------:R-:W-:Y:S01]  /*6da0*/  BAR.SYNC.DEFER_BLOCKING 0x6, 0xa0 ;  /* 0x0182800000007b1d */ /* 0x000fe20000010000 */
[----:B------:R-:W-:Y:S01]  /*6db0*/  IMAD.SHL.U32 R49, R59, 0x10, RZ ;  /* 0x000000103b317824 */ /* 0x000fe200078e00ff */
[----:B------:R-:W-:Y:S01]  /*6dc0*/  CS2R R56, SRZ ;  /* 0x0000000000387805 */ /* 0x000fe2000001ff00 */
[----:B------:R-:W-:-:S02]  /*6dd0*/  IMAD.SHL.U32 R3, R51, 0x200, RZ ;  /* 0x0000020033037824 */ /* 0x000fc400078e00ff */
[----:B------:R-:W-:Y:S01]  /*6de0*/  IMAD.U32 R23, R59, 0x10000, RZ ;  /* 0x000100003b177824 */ /* 0x000fe200078e00ff */
[----:B------:R-:W-:Y:S01]  /*6df0*/  UMOV UR45, 0x400 ;  /* 0x00000400002d7882 */ /* 0x000fe20000000000 */
[----:B------:R-:W-:Y:S01]  /*6e00*/  LOP3.LUT R48, R49, 0x5b0, RZ, 0xc0, !PT ;  /* 0x000005b031307812 */ /* 0x000fe200078ec0ff */
[----:B------:R-:W2:Y:S01]  /*6e10*/  LDC.64 R44, c[0x0][0x888] ;  /* 0x00022200ff2c7b82 */ /* 0x000ea20000000a00 */
[----:B------:R-:W-:Y:S01]  /*6e20*/  IMAD.SHL.U32 R2, R59, 0x2, RZ ;  /* 0x000000023b027824 */ /* 0x000fe200078e00ff */
[----:B------:R-:W-:Y:S01]  /*6e30*/  LOP3.LUT R6, R49, 0x40, RZ, 0xc0, !PT ;  /* 0x0000004031067812 */ /* 0x000fe200078ec0ff */
[----:B------:R-:W-:Y:S01]  /*6e40*/  IMAD.MOV.U32 R22, RZ, RZ, RZ ;  /* 0x000000ffff167224 */ /* 0x000fe200078e00ff */
[----:B------:R-:W-:Y:S01]  /*6e50*/  LOP3.LUT R48, R48, 0x200, R3, 0xf8, !PT ;  /* 0x0000020030307812 */ /* 0x000fe200078ef803 */
[----:B------:R-:W-:Y:S01]  /*6e60*/  IMAD.SHL.U32 R3, R51, 0x200000, RZ ;  /* 0x0020000033037824 */ /* 0x000fe200078e00ff */
[----:B------:R-:W-:Y:S01]  /*6e70*/  LOP3.LUT P0, RZ, R49, 0x40, RZ, 0xc0, !PT ;  /* 0x0000004031ff7812 */ /* 0x000fe2000780c0ff */
[----:B------:R-:W-:Y:S01]  /*6e80*/  IMAD.MOV.U32 R58, RZ, RZ, RZ ;  /* 0x000000ffff3a7224 */ /* 0x000fe200078e00ff */
[----:B------:R-:W3:Y:S01]  /*6e90*/  LDC.64 R46, c[0x0][0x890] ;  /* 0x00022400ff2e7b82 */ /* 0x000ee20000000a00 */
[----:B------:R-:W-:Y:S01]  /*6ea0*/  LOP3.LUT R2, R6, 0x8, R2, 0xf8, !PT ;  /* 0x0000000806027812 */ /* 0x000fe200078ef802 */
[----:B------:R-:W4:Y:S01]  /*6eb0*/  LDCU UR62, c[0x0][0x370] ;  /* 0x00006e00ff3e77ac */ /* 0x000f220008000800 */
[----:B------:R-:W-:-:S02]  /*6ec0*/  LOP3.LUT R3, R3, 0x200000, RZ, 0xc0, !PT ;  /* 0x0020000003037812 */ /* 0x000fc400078ec0ff */
[----:B------:R-:W-:Y:S01]  /*6ed0*/  LOP3.LUT R48, R48, R2, RZ, 0xfc, !PT ;  /* 0x0000000230307212 */ /* 0x000fe200078efcff */
[----:B------:R-:W2:Y:S01]  /*6ee0*/  LDCU UR43, c[0x0][0xb0c] ;  /* 0x00016180ff2b77ac */ /* 0x000ea20008000800 */
[----:B------:R-:W-:Y:S01]  /*6ef0*/  LOP3.LUT R23, R3, 0x400000, R23, 0xf8, !PT ;  /* 0x0040000003177812 */ /* 0x000fe200078ef817 */
[----:B------:R-:W2:Y:S01]  /*6f00*/  LDC.64 R42, c[0x0][0x8b0] ;  /* 0x00022c00ff2a7b82 */ /* 0x000ea20000000a00 */
[----:B------:R-:W-:Y:S01]  /*6f10*/  LOP3.LUT R59, R59, 0x60, RZ, 0xc0, !PT ;  /* 0x000000603b3b7812 */ /* 0x000fe200078ec0ff */
[----:B-1----:R-:W-:Y:S01]  /*6f20*/  ULEA UR45, UR4, UR45, 0x18 ;  /* 0x0000002d042d7291 */ /* 0x002fe2000f8ec0ff */
[----:B------:R-:W1:Y:S05]  /*6f30*/  LDCU UR39, c[0x0][0xb30] ;  /* 0x00016600ff2777ac */ /* 0x000e6a0008000800 */
[----:B------:R-:W1:Y:S01]  /*6f40*/  LDC.64 R40, c[0x0][0x8a8] ;  /* 0x00022a00ff287b82 */ /* 0x000e620000000a00 */
[----:B------:R-:W-:-:S02]  /*6f50*/  UIADD3 UR4, UPT, UPT, UR45, 0x400, URZ ;  /* 0x000004002d047890 */ /* 0x000fc4000fffe0ff */
[----:B------:R-:W4:Y:S01]  /*6f60*/  LDS R0, [UR45+0x320] ;  /* 0x0003202dff007984 */ /* 0x000f220008000800 */
[----:B------:R-:W1:Y:S01]  /*6f70*/  LDCU.64 UR60, c[0x0][0x888] ;  /* 0x00011100ff3c77ac */ /* 0x000e620008000a00 */
[----:B------:R-:W1:Y:S01]  /*6f80*/  LDCU.64 UR40, c[0x0][0xb28] ;  /* 0x00016500ff2877ac */ /* 0x000e620008000a00 */
[----:B------:R-:W1:Y:S01]  /*6f90*/  LDCU.128 UR56, c[0x0][0xb10] ;  /* 0x00016200ff3877ac */ /* 0x000e620008000c00 */
[----:B------:R-:W1:Y:S01]  /*6fa0*/  LDCU UR55, c[0x0][0x374] ;  /* 0x00006e80ff3777ac */ /* 0x000e620008000800 */
[----:B------:R-:W-:Y:S01]  /*6fb0*/  UMOV UR54, 0x1 ;  /* 0x0000000100367882 */ /* 0x000fe20000000000 */
[----:B------:R-:W-:Y:S01]  /*6fc0*/  UMOV UR47, URZ ;  /* 0x000000ff002f7c82 */ /* 0x000fe20008000000 */
[----:B------:R-:W-:Y:S01]  /*6fd0*/  UMOV UR53, URZ ;  /* 0x000000ff00357c82 */ /* 0x000fe20008000000 */
[----:B------:R-:W-:Y:S01]  /*6fe0*/  UMOV UR52, URZ ;  /* 0x000000ff00347c82 */ /* 0x000fe20008000000 */
[----:B----4-:R-:W-:Y:S01]  /*6ff0*/  IMAD.IADD R23, R0, 0x1, R23 ;  /* 0x0000000100177824 */ /* 0x010fe200078e0217 */
[----:B------:R-:W-:Y:S01]  /*7000*/  P2R R0, PR, RZ, 0x1 ;  /* 0x00000001ff007803 */ /* 0x000fe20000000000 */
[----:B--23--:R-:W-:-:S07]  /*7010*/  IMAD.U32 R0, RZ, RZ, UR4 ;  /* 0x00000004ff007e24 */ /* 0x00cfce000f8e00ff */
.L_x_160:
[C---:B------:R-:W-:Y:S02]  /*7020*/  LEA R3, R56.reuse, UR45, 0x3 ;  /* 0x0000002d38037c11 */ /* 0x040fe4000f8e18ff */
[----:B------:R-:W-:Y:S02]  /*7030*/  SHF.L.U32 R0, R57, 0x1f, RZ ;  /* 0x0000001f39007819 */ /* 0x000fe400000006ff */
[----:B------:R-:W-:Y:S02]  /*7040*/  LEA R4, R56, UR45, 0x4 ;  /* 0x0000002d38047c11 */ /* 0x000fe4000f8e20ff */
[----:B------:R-:W2:Y:S02]  /*7050*/  SYNCS.PHASECHK.TRANS64.TRYWAIT P0, [R3+URZ+0x270], R0 ;  /* 0x00027000030075a7 */ /* 0x000ea400080011ff */
[----:B--2---:R-:W-:Y:S05]  /*7060*/  @!P0 BRA `(.L_x_130) ;  /* 0x0000003800588947 */ /* 0x004fea0003800000 */
.L_x_267:
[----:B------:R-:W3:Y:S01]  /*7070*/  LDS.128 R4, [R4+0x300] ;  /* 0x0003000004047984 */ /* 0x000ee20000000c00 */
[----:B------:R-:W-:Y:S01]  /*7080*/  UISETP.GE.AND UP0, UPT, UR42, 0x1, UPT ;  /* 0x000000012a00788c */ /* 0x000fe2000bf06270 */
[----:B------:R-:W-:Y:S01]  /*7090*/  @!PT LDS RZ, [RZ] ;  /* 0x00000000fffff984 */ /* 0x000fe20000000800 */
[----:B------:R-:W-:Y:S01]  /*70a0*/  @!PT LDS RZ, [RZ] ;  /* 0x00000000fffff984 */ /* 0x000fe20000000800 */
[----:B------:R-:W-:Y:S01]  /*70b0*/  @!PT LDS RZ, [RZ] ;  /* 0x00000000fffff984 */ /* 0x000fe20000000800 */
[----:B------:R-:W-:Y:S01]  /*70c0*/  @!PT LDS RZ, [RZ] ;  /* 0x00000000fffff984 */ /* 0x000fe20000000800 */
[----:B------:R4:W-:Y:S06]  /*70d0*/  MEMBAR.ALL.CTA ;  /* 0x0000000000007992 */ /* 0x0009ec0000008000 */
[----:B----4-:R-:W4:Y:S01]  /*70e0*/  FENCE.VIEW.ASYNC.S ;  /* 0x00000000000073c6 */ /* 0x010f220000000000 */
[----:B---3--:R-:W-:Y:S11]  /*70f0*/  LOP3.LUT P0, RZ, R6, 0x1, RZ, 0xc0, !PT ;  /* 0x0000000106ff7812 */ /* 0x008ff6000780c0ff */
[----:B------:R-:W-:Y:S02]  /*7100*/  @!UPT UIADD3 URZ, UPT, UPT, URZ, URZ, URZ ;  /* 0x000000fffffff290 */ /* 0x000fe4000fffe0ff */
[----:B----4-:R-:W-:Y:S01]  /*7110*/  VOTEU.ANY UP1, P0 ;  /* 0x0000000000ff7886 */ /* 0x010fe20000020100 */
[----:B------:R-:W-:Y:S01]  /*7120*/  PLOP3.LUT P0, PT, PT, PT, UP1, 0x80, 0x8 ;  /* 0x000000000008781c */ /* 0x000fe20003f0f018 */
[----:B------:R-:W-:Y:S06]  /*7130*/  UP2UR UR4, UPR, URZ, 0x2 ;  /* 0x00000002ff047883 */ /* 0x000fec0008000000 */
[----:B------:R-:W-:Y:S06]  /*7140*/  IMAD.U32 R60, RZ, RZ, UR4 ;  /* 0x00000004ff3c7e24 */ /* 0x000fec000f8e00ff */
        /* <DEDUP_REMOVED lines=13> */
[----:B------:R-:W3:Y:S01]  /*7220*/  LDCU UR12, c[0x0][0xb20] ;  /* 0x00016400ff0c77ac */ /* 0x000ee20008000800 */
[----:B-1----:R-:W-:Y:S02]  /*7230*/  UIMAD.WIDE.U32 UR4, UR55, UR59, URZ ;  /* 0x0000003b370472a5 */ /* 0x002fe4000f8e00ff */
[----:B------:R-:W-:Y:S02]  /*7240*/  UIMAD.WIDE.U32 UR6, UR62, UR56, URZ ;  /* 0x000000383e0672a5 */ /* 0x000fe4000f8e00ff */
[----:B------:R-:W-:Y:S02]  /*7250*/  UISETP.NE.AND UP0, UPT, UR58, 0x1, UPT ;  /* 0x000000013a00788c */ /* 0x000fe4000bf05270 */
[----:B------:R-:W-:Y:S02]  /*7260*/  UIMAD.WIDE.U32 UR8, UR37, UR59, URZ ;  /* 0x0000003b250872a5 */ /* 0x000fe4000f8e00ff */
[----:B------:R-:W-:Y:S02]  /*7270*/  UIMAD.WIDE.U32 UR10, UR38, UR56, URZ ;  /* 0x00000038260a72a5 */ /* 0x000fe4000f8e00ff */
[----:B------:R-:W-:Y:S02]  /*7280*/  UISETP.NE.AND UP1, UPT, UR43, 0x1, UPT ;  /* 0x000000012b00788c */ /* 0x000fe4000bf25270 */
[----:B------:R-:W-:Y:S01]  /*7290*/  UISETP.NE.AND UP2, UPT, UR42, 0x1, UPT ;  /* 0x000000012a00788c */ /* 0x000fe2000bf45270 */
[----:B------:R-:W-:Y:S02]  /*72a0*/  UMOV UR4, UR5 ;  /* 0x0000000500047c82 */ /* 0x000fe40008000000 */
[----:B---3--:R-:W-:Y:S03]  /*72b0*/  USHF.R.U32.HI UR5, URZ, UR12, UR4 ;  /* 0x0000000cff057299 */ /* 0x008fe60008011604 */
[----:B------:R-:W-:Y:S02]  /*72c0*/  UMOV UR4, UR7 ;  /* 0x0000000700047c82 */ /* 0x000fe40008000000 */
[----:B------:R-:W-:Y:S02]  /*72d0*/  USHF.R.U32.HI UR7, URZ, UR57, UR4 ;  /* 0x00000039ff077299 */ /* 0x000fe40008011604 */
[----:B------:R-:W-:Y:S02]  /*72e0*/  USEL UR4, UR55, UR5, !UP0 ;  /* 0x0000000537047287 */ /* 0x000fe4000c000000 */
[----:B------:R-:W-:Y:S01]  /*72f0*/  USEL UR7, UR62, UR7, !UP1 ;  /* 0x000000073e077287 */ /* 0x000fe2000c800000 */
[----:B------:R-:W-:Y:S01]  /*7300*/  UMOV UR5, UR9 ;  /* 0x0000000900057c82 */ /* 0x000fe20008000000 */
[----:B------:R-:W-:Y:S02]  /*7310*/  UIMAD.WIDE.U32 UR8, UR4, UR40, URZ ;  /* 0x00000028040872a5 */ /* 0x000fe4000f8e00ff */
[----:B------:R-:W-:Y:S03]  /*7320*/  USHF.R.U32.HI UR6, URZ, UR12, UR5 ;  /* 0x0000000cff067299 */ /* 0x000fe60008011605 */
[----:B------:R-:W-:Y:S01]  /*7330*/  UMOV UR5, UR11 ;  /* 0x0000000b00057c82 */ /* 0x000fe20008000000 */
[----:B------:R-:W-:Y:S02]  /*7340*/  UIMAD.WIDE.U32 UR10, UR7, UR40, URZ ;  /* 0x00000028070a72a5 */ /* 0x000fe4000f8e00ff */
[----:B------:R-:W-:Y:S02]  /*7350*/  USHF.R.U32.HI UR12, URZ, UR57, UR5 ;  /* 0x00000039ff0c7299 */ /* 0x000fe40008011605 */
[----:B------:R-:W-:Y:S01]  /*7360*/  USEL UR6, UR37, UR6, !UP0 ;  /* 0x0000000625067287 */ /* 0x000fe2000c000000 */
[----:B------:R-:W-:Y:S02]  /*7370*/  UMOV UR5, UR9 ;  /* 0x0000000900057c82 */ /* 0x000fe40008000000 */
[----:B------:R-:W-:Y:S01]  /*7380*/  UMOV UR10, UR11 ;  /* 0x0000000b000a7c82 */ /* 0x000fe20008000000 */
[----:B------:R-:W-:Y:S02]  /*7390*/  @UP2 USHF.R.U32.HI UR4, URZ, UR41, UR5 ;  /* 0x00000029ff042299 */ /* 0x000fe40008011605 */
[----:B------:R-:W-:Y:S02]  /*73a0*/  @UP2 USHF.R.U32.HI UR7, URZ, UR41, UR10 ;  /* 0x00000029ff072299 */ /* 0x000fe4000801160a */
[----:B------:R-:W-:Y:S02]  /*73b0*/  UIMAD UR4, UR42, UR4, URZ ;  /* 0x000000042a0472a4 */ /* 0x000fe4000f8e02ff */
[----:B------:R-:W-:Y:S02]  /*73c0*/  UIMAD.WIDE.U32 UR10, UR6, UR40, URZ ;  /* 0x00000028060a72a5 */ /* 0x000fe4000f8e00ff */
[----:B------:R-:W-:Y:S02]  /*73d0*/  USEL UR5, UR38, UR12, !UP1 ;  /* 0x0000000c26057287 */ /* 0x000fe4000c800000 */
[----:B------:R-:W-:Y:S02]  /*73e0*/  UIMAD UR8, UR42, UR7, URZ ;  /* 0x000000072a0872a4 */ /* 0x000fe4000f8e02ff */
[----:B------:R-:W-:Y:S03]  /*73f0*/  UISETP.GE.AND UP0, UPT, UR6, UR4, UPT ;  /* 0x000000040600728c */ /* 0x000fe6000bf06270 */
[----:B------:R-:W-:Y:S01]  /*7400*/  UMOV UR4, UR11 ;  /* 0x0000000b00047c82 */ /* 0x000fe20008000000 */
[----:B------:R-:W-:Y:S02]  /*7410*/  UISETP.GE.OR UP0, UPT, UR5, UR8, UP0 ;  /* 0x000000080500728c */ /* 0x000fe40008706670 */
[----:B------:R-:W-:Y:S02]  /*7420*/  USHF.R.U32.HI UR4, URZ, UR41, UR4 ;  /* 0x00000029ff047299 */ /* 0x000fe40008011604 */
[----:B------:R-:W-:Y:S02]  /*7430*/  UIMAD.WIDE.U32 UR8, UR5, UR40, URZ ;  /* 0x00000028050872a5 */ /* 0x000fe4000f8e00ff */
[----:B------:R-:W-:Y:S02]  /*7440*/  USEL UR11, UR6, UR4, !UP2 ;  /* 0x00000004060b7287 */ /* 0x000fe4000d000000 */
[----:B------:R-:W-:Y:S02]  /*7450*/  UIADD3 UR8, UPT, UPT, -UR5, URZ, URZ ;  /* 0x000000ff05087290 */ /* 0x000fe4000fffe1ff */
[----:B------:R-:W-:Y:S01]  /*7460*/  UIADD3 UR10, UPT, UPT, -UR11, URZ, URZ ;  /* 0x000000ff0b0a7290 */ /* 0x000fe2000fffe1ff */
[----:B------:R-:W-:Y:S01]  /*7470*/  @!UP0 UMOV UR4, UR9 ;  /* 0x0000000900048c82 */ /* 0x000fe20008000000 */
[----:B------:R-:W-:Y:S02]  /*7480*/  UIADD3 UR9, UPT, UPT, -UR6, URZ, URZ ;  /* 0x000000ff06097290 */ /* 0x000fe4000fffe1ff */
[----:B------:R-:W-:Y:S02]  /*7490*/  @!UP0 USHF.R.U32.HI UR4, URZ, UR41, UR4 ;  /* 0x00000029ff048299 */ /* 0x000fe40008011604 */
[----:B------:R-:W-:Y:S02]  /*74a0*/  UIMAD UR10, UR42, UR10, UR6 ;  /* 0x0000000a2a0a72a4 */ /* 0x000fe4000f8e0206 */
[----:B------:R-:W-:Y:S04]  /*74b0*/  @!UP0 USEL UR4, UR5, UR4, !UP2 ;  /* 0x0000000405048287 */ /* 0x000fe8000d000000 */
[----:B------:R-:W-:Y:S02]  /*74c0*/  @!UP0 UIMAD UR10, UR7, UR10, UR4 ;  /* 0x0000000a070a82a4 */ /* 0x000fe4000f8e0204 */
[----:B------:R-:W-:Y:S02]  /*74d0*/  @!UP0 UIADD3 UR11, UPT, UPT, UR11, -UR4, URZ ;  /* 0x800000040b0b8290 */ /* 0x000fe4000fffe0ff */
[----:B------:R-:W-:Y:S02]  /*74e0*/  UIMAD UR7, UR43, UR8, UR38 ;  /* 0x000000082b0772a4 */ /* 0x000fe4000f8e0226 */
[----:B------:R-:W-:Y:S02]  /*74f0*/  @!UP0 UIMAD UR6, UR11, UR42, UR5 ;  /* 0x0000002a0b0682a4 */ /* 0x000fe4000f8e0205 */
[----:B------:R-:W-:Y:S01]  /*7500*/  UIMAD UR4, UR58, UR9, UR37 ;  /* 0x000000093a0472a4 */ /* 0x000fe2000f8e0225 */
[----:B------:R-:W-:Y:S02]  /*7510*/  @!UP0 UMOV UR5, UR10 ;  /* 0x0000000a00058c82 */ /* 0x000fe40008000000 */
[----:B------:R-:W-:Y:S02]  /*7520*/  UIMAD UR38, UR5, UR43, UR7 ;  /* 0x0000002b052672a4 */ /* 0x000fe4000f8e0207 */
[----:B------:R-:W-:Y:S11]  /*7530*/  UIMAD UR37, UR6, UR58, UR4 ;  /* 0x0000003a062572a4 */ /* 0x000ff6000f8e0204 */
[----:B------:R-:W-:Y:S01]  /*7540*/  @!UPT UIADD3 URZ, UPT, UPT, URZ, URZ, URZ ;  /* 0x000000fffffff290 */ /* 0x000fe2000fffe0ff */
.L_x_131:
[----:B-1----:R-:W-:Y:S01]  /*7550*/  UISETP.NE.AND UP0, UPT, UR39, 0x1, UPT ;  /* 0x000000012700788c */ /* 0x002fe2000bf05270 */
[----:B------:R-:W-:Y:S01]  /*7560*/  IADD3 R56, PT, PT, R56, 0x1, RZ ;  /* 0x0000000138387810 */ /* 0x000fe20007ffe0ff */
[----:B------:R-:W-:Y:S02]  /*7570*/  UIADD3 UR11, UPT, UPT, UR45, 0x400, URZ ;  /* 0x000004002d0b7890 */ /* 0x000fe4000fffe0ff */
[----:B------:R-:W-:Y:S02]  /*7580*/  USHF.L.U32 UR50, UR20, 0x6, URZ ;  /* 0x0000000614327899 */ /* 0x000fe400080006ff */
[----:B------:R-:W-:Y:S05]  /*7590*/  USHF.L.U32 UR49, UR27, 0x6, URZ ;  /* 0x000000061b317899 */ /* 0x000fea00080006ff */
[----:B------:R-:W1:Y:S01]  /*75a0*/  @!UP0 LDCU.128 UR12, c[0x0][0xb10] ;  /* 0x00016200ff0c87ac */ /* 0x000e620008000c00 */
[----:B------:R-:W3:Y:S01]  /*75b0*/  @!UP0 LDCU UR5, c[0x0][0xb0c] ;  /* 0x00016180ff0587ac */ /* 0x000ee20008000800 */
[----:B------:R-:W4:Y:S01]  /*75c0*/  @!UP0 LDCU UR10, c[0x0][0xb20] ;  /* 0x00016400ff0a87ac */ /* 0x000f220008000800 */
[----:B-1----:R-:W-:Y:S02]  /*75d0*/  UIMAD.WIDE.U32 UR8, UR38, UR12, URZ ;  /* 0x0000000c260872a5 */ /* 0x002fe4000f8e00ff */
[----:B------:R-:W-:Y:S02]  /*75e0*/  UIMAD.WIDE.U32 UR6, UR37, UR15, URZ ;  /* 0x0000000f250672a5 */ /* 0x000fe4000f8e00ff */
[----:B------:R-:W-:Y:S03]  /*75f0*/  @!UP0 UISETP.NE.AND UP1, UPT, UR14, 0x1, UPT ;  /* 0x000000010e00888c */ /* 0x000fe6000bf25270 */
[----:B------:R-:W-:Y:S01]  /*7600*/  @!UP0 UMOV UR4, UR9 ;  /* 0x0000000900048c82 */ /* 0x000fe20008000000 */
[----:B---3--:R-:W-:Y:S02]  /*7610*/  @!UP0 UISETP.NE.AND UP2, UPT, UR5, 0x1, UPT ;  /* 0x000000010500888c */ /* 0x008fe4000bf45270 */
[----:B------:R-:W-:Y:S01]  /*7620*/  @!UP0 USHF.R.U32.HI UR4, URZ, UR13, UR4 ;  /* 0x0000000dff048299 */ /* 0x000fe20008011604 */
[----:B------:R-:W-:Y:S02]  /*7630*/  @!UP0 UMOV UR6, UR7 ;  /* 0x0000000700068c82 */ /* 0x000fe40008000000 */
[----:B----4-:R-:W-:Y:S02]  /*7640*/  @!UP0 USHF.R.U32.HI UR6, URZ, UR10, UR6 ;  /* 0x0000000aff068299 */ /* 0x010fe40008011606 */
[----:B------:R-:W-:Y:S02]  /*7650*/  @!UP0 USEL UR7, UR38, UR4, !UP2 ;  /* 0x0000000426078287 */ /* 0x000fe4000d000000 */
[----:B------:R-:W-:Y:S04]  /*7660*/  @!UP0 USEL UR6, UR37, UR6, !UP1 ;  /* 0x0000000625068287 */ /* 0x000fe8000c800000 */
[----:B------:R-:W-:Y:S02]  /*7670*/  @!UP0 UIADD3 UR4, UPT, UPT, -UR7, UR6, URZ ;  /* 0x0000000607048290 */ /* 0x000fe4000fffe1ff */
[----:B------:R-:W-:Y:S02]  /*7680*/  @!UP0 UIADD3 UR6, UPT, UPT, UR7, -UR6, URZ ;  /* 0x8000000607068290 */ /* 0x000fe4000fffe0ff */
[----:B------:R-:W-:Y:S02]  /*7690*/  @!UP0 UIMAD UR38, UR4, UR5, UR38 ;  /* 0x00000005042682a4 */ /* 0x000fe4000f8e0226 */
[----:B------:R-:W-:Y:S02]  /*76a0*/  @!UP0 UIMAD UR37, UR6, UR14, UR37 ;  /* 0x0000000e062582a4 */ /* 0x000fe4000f8e0225 */
[----:B------:R-:W-:Y:S09]  /*76b0*/  ULOP3.LUT UP0, URZ, UR11, 0x90, URZ, 0xc0, !UPT ;  /* 0x000000900bff7892 */ /* 0x000ff2000f80c0ff */
[----:B------:R-:W-:Y:S05]  /*76c0*/  BRA.U !UP0, `(.L_x_132) ;  /* 0x00000001087c7547 */ /* 0x000fea000b800000 */
[----:B------:R-:W1:Y:S01]  /*76d0*/  LDCU.64 UR8, c[0x4][0x80] ;  /* 0x01001000ff0877ac */ /* 0x000e620008000a00 */
[----:B------:R-:W-:Y:S01]  /*76e0*/  MOV R2, 0x0 ;  /* 0x0000000000027802 */ /* 0x000fe20000000f00 */
[----:B------:R-:W-:Y:S02]  /*76f0*/  HFMA2 R12, -RZ, RZ, 0, 5.9604644775390625e-08 ;  /* 0x00000001ff0c7431 */ /* 0x000fe400000001ff */
[----:B------:R-:W-:Y:S01]  /*7700*/  IMAD.MOV.U32 R8, RZ, RZ, 0x70 ;  /* 0x00000070ff087424 */ /* 0x000fe200078e00ff */
[----:B------:R3:W4:Y:S01]  /*7710*/  LDC.64 R14, c[0x4][R2] ;  /* 0x01000000020e7b82 */ /* 0x0007220000000a00 */
[----:B------:R-:W2:Y:S01]  /*7720*/  LDCU.64 UR6, c[0x4][0x88] ;  /* 0x01001100ff0677ac */ /* 0x000ea20008000a00 */
[----:B------:R-:W-:Y:S01]  /*7730*/  IMAD.MOV.U32 R13, RZ, RZ, RZ ;  /* 0x000000ffff0d7224 */ /* 0x000fe200078e00ff */
[----:B------:R-:W2:Y:S01]  /*7740*/  LDCU.64 UR4, c[0x4][0x8] ;  /* 0x01000100ff0477ac */ /* 0x000ea20008000a00 */
[----:B-1----:R-:W-:Y:S01]  /*7750*/  MOV R5, UR9 ;  /* 0x0000000900057c02 */ /* 0x002fe20008000f00 */
[----:B------:R-:W-:Y:S01]  /*7760*/  IMAD.U32 R4, RZ, RZ, UR8 ;  /* 0x00000008ff047e24 */ /* 0x000fe2000f8e00ff */
[----:B--2---:R-:W-:Y:S01]  /*7770*/  MOV R7, UR7 ;  /* 0x0000000700077c02 */ /* 0x004fe20008000f00 */
[----:B------:R-:W-:Y:S01]  /*7780*/  IMAD.U32 R6, RZ, RZ, UR6 ;  /* 0x00000006ff067e24 */ /* 0x000fe2000f8e00ff */
[----:B------:R-:W-:Y:S01]  /*7790*/  MOV R11, UR5 ;  /* 0x00000005000b7c02 */ /* 0x000fe20008000f00 */
[----:B------:R-:W-:Y:S02]  /*77a0*/  IMAD.U32 R10, RZ, RZ, UR4 ;  /* 0x00000004ff0a7e24 */ /* 0x000fe4000f8e00ff */
[----:B------:R-:W-:Y:S07]  /*77b0*/  LEPC R20, `(.L_x_133) ;  /* 0x000000001014794e */ /* 0x000fee0000000000 */
[----:B---345:R-:W-:Y:S05]  /*77c0*/  CALL.ABS.NOINC R14 ;  /* 0x000000000e007343 */ /* 0x038fea0003c00000 */
.L_x_133:
[----:B------:R-:W1:Y:S01]  /*77d0*/  LDCU.64 UR8, c[0x4][0x80] ;  /* 0x01001000ff0877ac */ /* 0x000e620008000a00 */
[----:B------:R-:W2:Y:S01]  /*77e0*/  LDC.64 R2, c[0x4][R2] ;  /* 0x0100000002027b82 */ /* 0x000ea20000000a00 */
[----:B------:R-:W-:Y:S02]  /*77f0*/  HFMA2 R12, -RZ, RZ, 0, 5.9604644775390625e-08 ;  /* 0x00000001ff0c7431 */ /* 0x000fe400000001ff */
[----:B------:R-:W-:Y:S02]  /*7800*/  IMAD.MOV.U32 R8, RZ, RZ, 0x70 ;  /* 0x00000070ff087424 */ /* 0x000fe400078e00ff */
[----:B------:R-:W-:Y:S01]  /*7810*/  IMAD.MOV.U32 R13, RZ, RZ, RZ ;  /* 0x000000ffff0d7224 */ /* 0x000fe200078e00ff */
[----:B------:R-:W3:Y:S01]  /*7820*/  LDCU.64 UR6, c[0x4][0x88] ;  /* 0x01001100ff0677ac */ /* 0x000ee20008000a00 */
[----:B------:R-:W4:Y:S01]  /*7830*/  LDCU.64 UR4, c[0x4][0x8] ;  /* 0x01000100ff0477ac */ /* 0x000f220008000a00 */
[----:B-1----:R-:W-:Y:S02]  /*7840*/  MOV R4, UR8 ;  /* 0x0000000800047c02 */ /* 0x002fe40008000f00 */
[----:B------:R-:W-:Y:S02]  /*7850*/  MOV R5, UR9 ;  /* 0x0000000900057c02 */ /* 0x000fe40008000f00 */
[----:B---3--:R-:W-:Y:S01]  /*7860*/  MOV R7, UR7 ;  /* 0x0000000700077c02 */ /* 0x008fe20008000f00 */
[----:B------:R-:W-:Y:S01]  /*7870*/  IMAD.U32 R6, RZ, RZ, UR6 ;  /* 0x00000006ff067e24 */ /* 0x000fe2000f8e00ff */
[----:B----4-:R-:W-:Y:S01]  /*7880*/  MOV R11, UR5 ;  /* 0x00000005000b7c02 */ /* 0x010fe20008000f00 */
[----:B------:R-:W-:Y:S02]  /*7890*/  IMAD.U32 R10, RZ, RZ, UR4 ;  /* 0x00000004ff0a7e24 */ /* 0x000fe4000f8e00ff */
[----:B------:R-:W-:Y:S07]  /*78a0*/  LEPC R20, `(.L_x_132) ;  /* 0x000000001014794e */ /* 0x000fee0000000000 */
[----:B--2---:R-:W-:Y:S05]  /*78b0*/  CALL.ABS.NOINC R2 ;  /* 0x0000000002007343 */ /* 0x004fea0003c00000 */
.L_x_132:
[----:B------:R-:W-:Y:S02]  /*78c0*/  ISETP.NE.U32.AND P0, PT, RZ, UR60, PT ;  /* 0x0000003cff007c0c */ /* 0x000fe4000bf05070 */
[C---:B------:R-:W-:Y:S02]  /*78d0*/  ISETP.NE.U32.AND P1, PT, R46.reuse, RZ, PT ;  /* 0x000000ff2e00720c */ /* 0x040fe40003f25070 */
[----:B------:R-:W-:Y:S02]  /*78e0*/  ISETP.NE.U32.AND P4, PT, R46, RZ, PT ;  /* 0x000000ff2e00720c */ /* 0x000fe40003f85070 */
[----:B------:R-:W-:Y:S02]  /*78f0*/  ISETP.NE.AND.EX P0, PT, RZ, UR61, PT, P0 ;  /* 0x0000003dff007c0c */ /* 0x000fe4000bf05300 */
[C---:B------:R-:W-:Y:S02]  /*7900*/  ISETP.NE.AND.EX P1, PT, R47.reuse, RZ, PT, P1 ;  /* 0x000000ff2f00720c */ /* 0x040fe40003f25310 */
[----:B------:R-:W-:Y:S02]  /*7910*/  ISETP.NE.AND.EX P4, PT, R47, RZ, P0, P4 ;  /* 0x000000ff2f00720c */ /* 0x000fe40000785340 */
[----:B------:R-:W-:Y:S02]  /*7920*/  ISETP.NE.U32.AND P5, PT, R42, RZ, PT ;  /* 0x000000ff2a00720c */ /* 0x000fe40003fa5070 */
[----:B------:R-:W-:Y:S02]  /*7930*/  ISETP.NE.U32.AND P3, PT, RZ, UR60, PT ;  /* 0x0000003cff007c0c */ /* 0x000fe4000bf65070 */
[----:B------:R-:W-:Y:S02]  /*7940*/  PLOP3.LUT P2, PT, PT, PT, PT, 0x8, 0x80 ;  /* 0x000000000080781c */ /* 0x000fe40003f4e170 */
[----:B------:R-:W-:Y:S02]  /*7950*/  ISETP.NE.AND.EX P5, PT, R43, RZ, PT, P5 ;  /* 0x000000ff2b00720c */ /* 0x000fe40003fa5350 */
[----:B------:R-:W-:Y:S03]  /*7960*/  ISETP.NE.AND.EX P3, PT, RZ, UR61, PT, P3 ;  /* 0x0000003dff007c0c */ /* 0x000fe6000bf65330 */
[----:B------:R-:W-:Y:S01]  /*7970*/  @!P4 PLOP3.LUT P2, PT, P1, PT, PT, 0x80, 0x8 ;  /* 0x000000000008c81c */ /* 0x000fe20000f4f070 */
[----:B------:R-:W-:Y:S01]  /*7980*/  @!UPT UIADD3 URZ, UPT, UPT, URZ, URZ, URZ ;  /* 0x000000fffffff290 */ /* 0x000fe2000fffe0ff */
[----:B------:R-:W-:Y:S11]  /*7990*/  @!P1 BRA `(.L_x_134) ;  /* 0x0000000000309947 */ /* 0x000ff60003800000 */
[----:B------:R-:W-:Y:S01]  /*79a0*/  ISETP.NE.U32.AND P0, PT, R44, RZ, PT ;  /* 0x000000ff2c00720c */ /* 0x000fe20003f05070 */
[----:B------:R-:W1:Y:S01]  /*79b0*/  LDCU.64 UR4, c[0x0][0x358] ;  /* 0x00006b00ff0477ac */ /* 0x000e620008000a00 */
[----:B------:R-:W-:Y:S02]  /*79c0*/  IMAD.MOV.U32 R50, RZ, RZ, 0x1 ;  /* 0x00000001ff327424 */ /* 0x000fe400078e00ff */
[----:B------:R-:W-:Y:S11]  /*79d0*/  ISETP.NE.AND.EX P0, PT, R45, RZ, PT, P0 ;  /* 0x000000ff2d00720c */ /* 0x000ff60003f05300 */
[----:B------:R-:W-:Y:S02]  /*79e0*/  @!UPT UIADD3 URZ, UPT, UPT, URZ, URZ, URZ ;  /* 0x000000fffffff290 */ /* 0x000fe4000fffe0ff */
[----:B------:R-:W3:Y:S01]  /*79f0*/  @P0 LDC.64 R2, c[0x0][0x888] ;  /* 0x00022200ff020b82 */ /* 0x000ee20000000a00 */
[----:B--2---:R-:W-:Y:S04]  /*7a00*/  @P0 IMAD R0, R46, UR36, RZ ;  /* 0x000000242e000c24 */ /* 0x004fe8000f8e02ff */
[----:B---3--:R-:W-:Y:S04]  /*7a10*/  @P0 IMAD.WIDE R2, R0, 0x4, R2 ;  /* 0x0000000400020825 */ /* 0x008fe800078e0202 */
[----:B------:R-:W-:Y:S01]  /*7a20*/  HFMA2 R0, -RZ, RZ, 0, 5.9604644775390625e-08 ;  /* 0x00000001ff007431 */ /* 0x000fe200000001ff */
[----:B-1---5:R1:W5:Y:S04]  /*7a30*/  @P0 LDG.E R26, desc[UR4][R2.64] ;  /* 0x00000004021a0981 */ /* 0x022368000c1e1900 */
[----:B------:R-:W-:Y:S01]  /*7a40*/  @!P0 PRMT R50, R0, 0x7610, R50 ;  /* 0x0000761000328816 */ /* 0x000fe20000000032 */
[----:B-1----:R-:W3:Y:S06]  /*7a50*/  @!P0 LDC R26, c[0x0][0x880] ;  /* 0x00022000ff1a8b82 */ /* 0x002eec0000000800 */
.L_x_134:
[----:B------:R-:W-:Y:S05]  /*7a60*/  @!P5 BRA `(.L_x_135) ;  /* 0x000000000024d947 */ /* 0x000fea0003800000 */
[----:B------:R-:W-:Y:S01]  /*7a70*/  ISETP.NE.U32.AND P0, PT, R40, RZ, PT ;  /* 0x000000ff2800720c */ /* 0x000fe20003f05070 */
[----:B------:R-:W1:Y:S03]  /*7a80*/  LDCU.64 UR4, c[0x0][0x358] ;  /* 0x00006b00ff0477ac */ /* 0x000e660008000a00 */
[----:B------:R-:W-:Y:S11]  /*7a90*/  ISETP.NE.AND.EX P0, PT, R41, RZ, PT, P0 ;  /* 0x000000ff2900720c */ /* 0x000ff60003f05300 */
[----:B------:R-:W-:Y:S02]  /*7aa0*/  @!UPT UIADD3 URZ, UPT, UPT, URZ, URZ, URZ ;  /* 0x000000fffffff290 */ /* 0x000fe4000fffe0ff */
[----:B------:R-:W4:Y:S01]  /*7ab0*/  @P0 LDC.64 R2, c[0x0][0x8a8] ;  /* 0x00022a00ff020b82 */ /* 0x000f220000000a00 */
[----:B--2---:R-:W-:Y:S04]  /*7ac0*/  @P0 IMAD R0, R42, UR36, RZ ;  /* 0x000000242a000c24 */ /* 0x004fe8000f8e02ff */
[----:B----4-:R-:W-:Y:S05]  /*7ad0*/  @P0 IMAD.WIDE R2, R0, 0x4, R2 ;  /* 0x0000000400020825 */ /* 0x010fea00078e0202 */
[----:B-1---5:R1:W5:Y:S02]  /*7ae0*/  @P0 LDG.E R24, desc[UR4][R2.64] ;  /* 0x0000000402180981 */ /* 0x022364000c1e1900 */
[----:B-1----:R-:W4:Y:S02]  /*7af0*/  @!P0 LDC R24, c[0x0][0x8a0] ;  /* 0x00022800ff188b82 */ /* 0x002f240000000800 */
.L_x_135:
[----:B---3-5:R-:W-:Y:S01]  /*7b00*/  FSETP.NEU.AND P0, PT, R26, RZ, PT ;  /* 0x000000ff1a00720b */ /* 0x028fe20003f0d000 */
[----:B------:R-:W-:Y:S01]  /*7b10*/  ULOP3.LUT UR4, UR54, 0x1, URZ, 0x3c, !UPT ;  /* 0x0000000136047892 */ /* 0x000fe2000f8e3cff */
[----:B------:R-:W-:Y:S01]  /*7b20*/  SEL R4, RZ, 0xffffffff, P3 ;  /* 0xffffffffff047807 */ /* 0x000fe20001800000 */
[----:B------:R-:W-:Y:S01]  /*7b30*/  IMAD.U32 R63, RZ, RZ, UR47 ;  /* 0x0000002fff3f7e24 */ /* 0x000fe2000f8e00ff */
[----:B------:R-:W-:Y:S01]  /*7b40*/  @!P4 LOP3.LUT P3, RZ, R50, 0xff, RZ, 0xc0, !PT ;  /* 0x000000ff32ffc812 */ /* 0x000fe2000786c0ff */
[----:B------:R-:W-:Y:S01]  /*7b50*/  IMAD.SHL.U32 R65, R48, 0x2, RZ ;  /* 0x0000000230417824 */ /* 0x000fe200078e00ff */
[----:B--2---:R-:W-:Y:S01]  /*7b60*/  @!P4 SEL R0, RZ, 0xffffffff, P0 ;  /* 0xffffffffff00c807 */ /* 0x004fe20000000000 */
[----:B------:R-:W-:Y:S01]  /*7b70*/  IMAD.U32 R67, RZ, RZ, UR4 ;  /* 0x00000004ff437e24 */ /* 0x000fe2000f8e00ff */
[----:B------:R-:W-:Y:S01]  /*7b80*/  LEA R54, R22, UR45, 0x3 ;  /* 0x0000002d16367c11 */ /* 0x000fe2000f8e18ff */
[----:B------:R-:W-:Y:S01]  /*7b90*/  IMAD.SHL.U32 R63, R63, 0x1000, RZ ;  /* 0x000010003f3f7824 */ /* 0x000fe200078e00ff */
[----:B------:R-:W-:Y:S01]  /*7ba0*/  @P2 SEL R0, R4, R0, !P3 ;  /* 0x0000000004002207 */ /* 0x000fe20005800000 */
[----:B------:R-:W-:Y:S01]  /*7bb0*/  BSSY B1, `(.L_x_136) ;  /* 0x0000034000017945 */ /* 0x000fe20003800000 */
[----:B------:R-:W-:Y:S01]  /*7bc0*/  SEL R3, RZ, 0xffffffff, P0 ;  /* 0xffffffffff037807 */ /* 0x000fe20000000000 */
[----:B------:R-:W-:Y:S01]  /*7bd0*/  IMAD.MOV.U32 R66, RZ, RZ, 0x1 ;  /* 0x00000001ff427424 */ /* 0x000fe200078e00ff */
[----:B------:R-:W-:Y:S01]  /*7be0*/  @!P4 LOP3.LUT R0, R0, 0x1, RZ, 0xc0, !PT ;  /* 0x000000010000c812 */ /* 0x000fe200078ec0ff */
[----:B------:R-:W-:Y:S01]  /*7bf0*/  IMAD R25, R22, 0x20, R23 ;  /* 0x0000002016197824 */ /* 0x000fe200078e0217 */
[----:B------:R-:W-:Y:S01]  /*7c00*/  CS2R R38, SRZ ;  /* 0x0000000000267805 */ /* 0x000fe2000001ff00 */
[----:B------:R-:W-:Y:S01]  /*7c10*/  IMAD.U32 R64, RZ, RZ, UR47 ;  /* 0x0000002fff407e24 */ /* 0x000fe2000f8e00ff */
[----:B------:R-:W-:Y:S01]  /*7c20*/  ISETP.NE.U32.OR P6, PT, R0, 0x1, P4 ;  /* 0x000000010000780c */ /* 0x000fe200027c5470 */
[----:B------:R-:W-:Y:S01]  /*7c30*/  IMAD.U32 R0, RZ, RZ, UR47 ;  /* 0x0000002fff007e24 */ /* 0x000fe2000f8e00ff */
[----:B------:R-:W-:Y:S02]  /*7c40*/  LOP3.LUT P4, R55, R50, 0xff, RZ, 0xc0, !PT ;  /* 0x000000ff32377812 */ /* 0x000fe4000788c0ff */
[----:B------:R-:W-:Y:S02]  /*7c50*/  CS2R R36, SRZ ;  /* 0x0000000000247805 */ /* 0x000fe4000001ff00 */
[----:B------:R-:W-:Y:S02]  /*7c60*/  P2R R61, PR, RZ, 0x40 ;  /* 0x00000040ff3d7803 */ /* 0x000fe40000000000 */
[----:B------:R-:W-:Y:S02]  /*7c70*/  CS2R R30, SRZ ;  /* 0x00000000001e7805 */ /* 0x000fe4000001ff00 */
[----:B------:R-:W-:Y:S02]  /*7c80*/  LEA R0, R0, UR45, 0x3 ;  /* 0x0000002d00007c11 */ /* 0x000fe4000f8e18ff */
[----:B------:R-:W-:Y:S02]  /*7c90*/  CS2R R28, SRZ ;  /* 0x00000000001c7805 */ /* 0x000fe4000001ff00 */
[----:B------:R-:W-:Y:S02]  /*7ca0*/  @P1 SEL R3, R4, R3, !P4 ;  /* 0x0000000304031207 */ /* 0x000fe40006000000 */
[----:B------:R-:W-:Y:S02]  /*7cb0*/  IADD3 R27, PT, PT, R63, UR45, R65 ;  /* 0x0000002d3f1b7c10 */ /* 0x000fe4000fffe041 */
[----:B------:R-:W-:Y:S02]  /*7cc0*/  LOP3.LUT R3, R3, 0x1, RZ, 0xc0, !PT ;  /* 0x0000000103037812 */ /* 0x000fe400078ec0ff */
[----:B------:R-:W-:Y:S02]  /*7cd0*/  @P6 SHF.L.U32 R2, R67, 0x1f, RZ ;  /* 0x0000001f43026819 */ /* 0x000fe400000006ff */
[----:B------:R-:W-:Y:S02]  /*7ce0*/  ISETP.NE.U32.AND P5, PT, R3, 0x1, PT ;  /* 0x000000010300780c */ /* 0x000fe40003fa5070 */
[----:B------:R1:W2:Y:S02]  /*7cf0*/  @P6 SYNCS.PHASECHK.TRANS64.TRYWAIT P3, [R0+URZ+0x230], R2 ;  /* 0x00023002000065a7 */ /* 0x0002a400080611ff */
[----:B------:R-:W-:Y:S02]  /*7d00*/  P2R R68, PR, RZ, 0x20 ;  /* 0x00000020ff447803 */ /* 0x000fe40000000000 */
[----:B-1----:R-:W-:Y:S04]  /*7d10*/  SHF.L.U32 R2, R58, 0x1f, RZ ;  /* 0x0000001f3a027819 */ /* 0x002fe800000006ff */
[----:B------:R1:W3:Y:S01]  /*7d20*/  SYNCS.PHASECHK.TRANS64.TRYWAIT P2, [R54+URZ+0x290], R2 ;  /* 0x00029002360075a7 */ /* 0x0002e200080411ff */
[----:B--2---:R-:W-:Y:S01]  /*7d30*/  @P6 SEL R66, RZ, 0x1, !P3 ;  /* 0x00000001ff426807 */ /* 0x004fe20005800000 */
[----:B-1----:R-:W-:Y:S06]  /*7d40*/  @!P6 BRA `(.L_x_137) ;  /* 0x000000000068e947 */ /* 0x002fec0003800000 */
[----:B------:R-:W-:Y:S01]  /*7d50*/  LOP3.LUT P6, RZ, R49, 0x40, RZ, 0xc0, !PT ;  /* 0x0000004031ff7812 */ /* 0x000fe200078cc0ff */
[C---:B------:R-:W-:Y:S01]  /*7d60*/  VIADD R3, R27.reuse, 0x400 ;  /* 0x000004001b037836 */ /* 0x040fe20000000000 */
[----:B------:R-:W-:Y:S01]  /*7d70*/  ISETP.NE.AND P1, PT, R66, RZ, PT ;  /* 0x000000ff4200720c */ /* 0x000fe20003f25270 */
[----:B------:R-:W-:Y:S01]  /*7d80*/  BSSY B0, `(.L_x_138) ;  /* 0x000000d000007945 */ /* 0x000fe20003800000 */
[----:B------:R-:W-:Y:S01]  /*7d90*/  PLOP3.LUT P0, PT, PT, PT, PT, 0x8, 0x80 ;  /* 0x000000000080781c */ /* 0x000fe20003f0e170 */
[----:B------:R-:W-:Y:S01]  /*7da0*/  @P5 VIADD R4, R27, 0x410 ;  /* 0x000004101b045836 */ /* 0x000fe20000000000 */
[----:B------:R-:W-:Y:S02]  /*7db0*/  @P5 PLOP3.LUT P0, PT, P6, PT, PT, 0x80, 0x8 ;  /* 0x000000000008581c */ /* 0x000fe4000370f070 */
[----:B------:R-:W-:Y:S02]  /*7dc0*/  CS2R R38, SRZ ;  /* 0x0000000000267805 */ /* 0x000fe4000001ff00 */
[----:B------:R-:W-:Y:S02]  /*7dd0*/  CS2R R36, SRZ ;  /* 0x0000000000247805 */ /* 0x000fe4000001ff00 */
[----:B------:R-:W-:Y:S02]  /*7de0*/  CS2R R30, SRZ ;  /* 0x00000000001e7805 */ /* 0x000fe4000001ff00 */
[----:B------:R-:W-:Y:S05]  /*7df0*/  CS2R R28, SRZ ;  /* 0x00000000001c7805 */ /* 0x000fea000001ff00 */
[----:B------:R-:W-:Y:S01]  /*7e00*/  @P0 VIADD R4, R3, 0xfffffff0 ;  /* 0xfffffff003040836 */ /* 0x000fe20000000000 */
[----:B------:R-:W-:Y:S06]  /*7e10*/  @P1 BRA `(.L_x_139) ;  /* 0x00000000000c1947 */ /* 0x000fec0003800000 */
[----:B------:R-:W-:Y:S04]  /*7e20*/  SHF.L.U32 R3, R67, 0x1f, RZ ;  /* 0x0000001f43037819 */ /* 0x000fe800000006ff */
[----:B------:R-:W1:Y:S02]  /*7e30*/  SYNCS.PHASECHK.TRANS64.TRYWAIT P0, [R0+URZ+0x230], R3 ;  /* 0x00023003000075a7 */ /* 0x000e6400080011ff */
[----:B-1----:R-:W-:Y:S05]  /*7e40*/  @!P0 BRA `(.L_x_140) ;  /* 0x0000002800f48947 */ /* 0x002fea0003800000 */
.L_x_139:
[----:B------:R-:W-:Y:S05]  /*7e50*/  BSYNC B0 ;  /* 0x0000000000007941 */ /* 0x000fea0003800000 */
.L_x_138:
[----:B------:R-:W-:Y:S01]  /*7e60*/  UIADD3 UR4, UPT, UPT, UR47, 0x1, URZ ;  /* 0x000000012f047890 */ /* 0x000fe2000fffe0ff */
[----:B------:R-:W-:Y:S03]  /*7e70*/  ISETP.NE.AND P0, PT, R68, RZ, PT ;  /* 0x000000ff4400720c */ /* 0x000fe60003f05270 */
[----:B------:R-:W-:Y:S04]  /*7e80*/  UISETP.NE.AND UP0, UPT, UR4, 0x3, UPT ;  /* 0x000000030400788c */ /* 0x000fe8000bf05270 */
[----:B------:R-:W-:Y:S02]  /*7e90*/  USEL UR5, URZ, 0x1, UP0 ;  /* 0x00000001ff057887 */ /* 0x000fe40008000000 */
[----:B------:R-:W-:Y:S04]  /*7ea0*/  USEL UR4, UR4, URZ, UP0 ;  /* 0x000000ff04047287 */ /* 0x000fe80008000000 */
[----:B------:R2:W1:Y:S01]  /*7eb0*/  @P0 LDS.128 R36, [R4] ;  /* 0x0000000004240984 */ /* 0x0004620000000c00 */
[----:B------:R-:W-:Y:S01]  /*7ec0*/  LOP3.LUT R67, R67, UR5, RZ, 0x3c, !PT ;  /* 0x0000000543437c12 */ /* 0x000fe2000f8e3cff */
[----:B------:R-:W-:Y:S02]  /*7ed0*/  IMAD.U32 R64, RZ, RZ, UR4 ;  /* 0x00000004ff407e24 */ /* 0x000fe4000f8e00ff */
[----:B------:R2:W1:Y:S04]  /*7ee0*/  @P0 LDS.128 R28, [R27+0x400] ;  /* 0x000400001b1c0984 */ /* 0x0004680000000c00 */
.L_x_137:
[----:B------:R-:W-:Y:S05]  /*7ef0*/  BSYNC B1 ;  /* 0x0000000000017941 */ /* 0x000fea0003800000 */
.L_x_136:
[----:B-1----:R-:W-:Y:S04]  /*7f00*/  SHF.R.U32.HI R0, RZ, 0x15, R25 ;  /* 0x00000015ff007819 */ /* 0x002fe80000011619 */
[----:B------:R-:W-:Y:S01]  /*7f10*/  LOP3.LUT P0, RZ, R0, 0x3, R51, 0x48, !PT ;  /* 0x0000000300ff7812 */ /* 0x000fe20007804833 */
[----:B------:R-:W-:Y:S01]  /*7f20*/  @!UPT UIADD3 URZ, UPT, UPT, URZ, URZ, URZ ;  /* 0x000000fffffff290 */ /* 0x000fe2000fffe0ff */
[----:B---3--:R-:W-:Y:S11]  /*7f30*/  @P2 BRA `(.L_x_141) ;  /* 0x0000000000082947 */ /* 0x008ff60003800000 */
[----:B------:R-:W1:Y:S02]  /*7f40*/  SYNCS.PHASECHK.TRANS64.TRYWAIT P1, [R54+URZ+0x290], R2 ;  /* 0x00029002360075a7 */ /* 0x000e6400080211ff */
[----:B-1----:R-:W-:Y:S05]  /*7f50*/  @!P1 BRA `(.L_x_142) ;  /* 0x0000002800c49947 */ /* 0x002fea0003800000 */
.L_x_141:
[----:B------:R-:W-:Y:S05]  /*7f60*/  @!P0 BRA `(.L_x_143) ;  /* 0x0000000000408947 */ /* 0x000fea0003800000 */
[----:B------:R-:W3:Y:S01]  /*7f70*/  LDCU.64 UR8, c[0x4][0x70] ;  /* 0x01000e00ff0877ac */ /* 0x000ee20008000a00 */
[----:B------:R-:W-:Y:S01]  /*7f80*/  MOV R3, 0x0 ;  /* 0x0000000000037802 */ /* 0x000fe20000000f00 */
[----:B------:R-:W-:Y:S02]  /*7f90*/  HFMA2 R12, -RZ, RZ, 0, 5.9604644775390625e-08 ;  /* 0x00000001ff0c7431 */ /* 0x000fe400000001ff */
[----:B------:R-:W-:Y:S02]  /*7fa0*/  IMAD.MOV.U32 R8, RZ, RZ, 0x192 ;  /* 0x00000192ff087424 */ /* 0x000fe400078e00ff */
[----:B------:R-:W-:Y:S01]  /*7fb0*/  IMAD.MOV.U32 R13, RZ, RZ, RZ ;  /* 0x000000ffff0d7224 */ /* 0x000fe200078e00ff */
[----:B------:R-:W5:Y:S01]  /*7fc0*/  LDCU.64 UR6, c[0x4][0x78] ;  /* 0x01000f00ff0677ac */ /* 0x000f620008000a00 */
[----:B-1----:R-:W1:Y:S01]  /*7fd0*/  LDC.64 R2, c[0x4][R3] ;  /* 0x0100000003027b82 */ /* 0x002e620000000a00 */
[----:B------:R-:W4:Y:S01]  /*7fe0*/  LDCU.64 UR4, c[0x4][0x10] ;  /* 0x01000200ff0477ac */ /* 0x000f220008000a00 */
[----:B---3--:R-:W-:Y:S01]  /*7ff0*/  MOV R5, UR9 ;  /* 0x0000000900057c02 */ /* 0x008fe20008000f00 */
[----:B--2---:R-:W-:Y:S01]  /*8000*/  IMAD.U32 R4, RZ, RZ, UR8 ;  /* 0x00000008ff047e24 */ /* 0x004fe2000f8e00ff */
[----:B-----5:R-:W-:Y:S01]  /*8010*/  MOV R7, UR7 ;  /* 0x0000000700077c02 */ /* 0x020fe20008000f00 */
[----:B------:R-:W-:Y:S01]  /*8020*/  IMAD.U32 R6, RZ, RZ, UR6 ;  /* 0x00000006ff067e24 */ /* 0x000fe2000f8e00ff */
[----:B----4-:R-:W-:Y:S01]  /*8030*/  MOV R11, UR5 ;  /* 0x00000005000b7c02 */ /* 0x010fe20008000f00 */
[----:B------:R-:W-:Y:S02]  /*8040*/  IMAD.U32 R10, RZ, RZ, UR4 ;  /* 0x00000004ff0a7e24 */ /* 0x000fe4000f8e00ff */
[----:B------:R-:W-:Y:S07]  /*8050*/  LEPC R20, `(.L_x_143) ;  /* 0x000000001014794e */ /* 0x000fee0000000000 */
[----:B-1----:R-:W-:Y:S05]  /*8060*/  CALL.ABS.NOINC R2 ;  /* 0x0000000002007343 */ /* 0x002fea0003c00000 */
.L_x_143:
[----:B------:R-:W-:Y:S01]  /*8070*/  SHF.L.U32 R3, R28, 0x10, RZ ;  /* 0x000000101c037819 */ /* 0x000fe200000006ff */
[----:B------:R-:W-:Y:S05]  /*8080*/  WARPSYNC.ALL ;  /* 0x0000000000007948 */ /* 0x000fea0003800000 */
[----:B------:R-:W-:Y:S01]  /*8090*/  R2UR UR4, R25 ;  /* 0x00000000190472ca */ /* 0x000fe200000e0000 */
[----:B------:R-:W-:Y:S01]  /*80a0*/  BSSY.RECONVERGENT B0, `(.L_x_144) ;  /* 0x0000056000007945 */ /* 0x000fe20003800200 */
[C---:B------:R-:W-:Y:S02]  /*80b0*/  SHF.L.U32 R20, R29.reuse, 0x10, RZ ;  /* 0x000000101d147819 */ /* 0x040fe400000006ff */
[----:B------:R-:W-:Y:S02]  /*80c0*/  LOP3.LUT R21, R29, 0xffff0000, RZ, 0xc0, !PT ;  /* 0xffff00001d157812 */ /* 0x000fe400078ec0ff */
[----:B------:R-:W-:Y:S02]  /*80d0*/  MOV R62, 0x10 ;  /* 0x00000010003e7802 */ /* 0x000fe40000000f00 */
[----:B------:R-:W-:Y:S02]  /*80e0*/  LOP3.LUT P6, RZ, R49, 0x40, RZ, 0xc0, !PT ;  /* 0x0000004031ff7812 */ /* 0x000fe400078cc0ff */
[----:B------:R-:W-:Y:S02]  /*80f0*/  ISETP.NE.AND P0, PT, R59, RZ, PT ;  /* 0x000000ff3b00720c */ /* 0x000fe40003f05270 */
[----:B------:R-:W-:Y:S01]  /*8100*/  SEL R62, R62, 0xfffffff0, !P6 ;  /* 0xfffffff03e3e7807 */ /* 0x000fe20007000000 */
[----:B--2---:R-:W4:Y:S02]  /*8110*/  LDTM.x16 R4, tmem[UR4] ;  /* 0x00000004000479ee */ /* 0x004f240008240000 */
[----:B----4-:R-:W-:Y:S01]  /*8120*/  FMUL R0, R24, R4 ;  /* 0x0000000418007220 */ /* 0x010fe20000400000 */
[----:B------:R-:W-:Y:S01]  /*8130*/  LOP3.LUT R4, R28, 0xffff0000, RZ, 0xc0, !PT ;  /* 0xffff00001c047812 */ /* 0x000fe200078ec0ff */
[C---:B-1----:R-:W-:Y:S01]  /*8140*/  FMUL R2, R24.reuse, R5 ;  /* 0x0000000518027220 */ /* 0x042fe20000400000 */
[----:B------:R-:W-:Y:S01]  /*8150*/  FMUL R7, R24, R7 ;  /* 0x0000000718077220 */ /* 0x000fe20000400000 */
[----:B------:R-:W-:Y:S01]  /*8160*/  FFMA R0, R26, R3, R0 ;  /* 0x000000031a007223 */ /* 0x000fe20000000000 */
[----:B------:R-:W-:Y:S01]  /*8170*/  FMUL R3, R24, R6 ;  /* 0x0000000618037220 */ /* 0x000fe20000400000 */
[----:B------:R-:W-:Y:S01]  /*8180*/  FFMA R2, R26, R4, R2 ;  /* 0x000000041a027223 */ /* 0x000fe20000000002 */
[C---:B------:R-:W-:Y:S01]  /*8190*/  FMUL R4, R24.reuse, R8 ;  /* 0x0000000818047220 */ /* 0x040fe20000400000 */
[C---:B------:R-:W-:Y:S01]  /*81a0*/  FMUL R8, R24.reuse, R12 ;  /* 0x0000000c18087220 */ /* 0x040fe20000400000 */
[----:B------:R-:W-:Y:S01]  /*81b0*/  FMUL R12, R24, R16 ;  /* 0x00000010180c7220 */ /* 0x000fe20000400000 */
[----:B------:R-:W-:Y:S01]  /*81c0*/  SHF.L.U32 R16, R30, 0x10, RZ ;  /* 0x000000101e107819 */ /* 0x000fe200000006ff */
[----:B------:R-:W-:Y:S01]  /*81d0*/  FFMA R3, R26, R20, R3 ;  /* 0x000000141a037223 */ /* 0x000fe20000000003 */
[----:B------:R-:W-:Y:S01]  /*81e0*/  F2FP.BF16.F32.PACK_AB R32, R2, R0 ;  /* 0x000000000220723e */ /* 0x000fe200000010ff */
[----:B------:R-:W-:Y:S01]  /*81f0*/  FFMA R7, R26, R21, R7 ;  /* 0x000000151a077223 */ /* 0x000fe20000000007 */
[----:B------:R-:W-:Y:S01]  /*8200*/  LOP3.LUT R0, R30, 0xffff0000, RZ, 0xc0, !PT ;  /* 0xffff00001e007812 */ /* 0x000fe200078ec0ff */
[----:B------:R-:W-:Y:S01]  /*8210*/  FMUL R5, R24, R9 ;  /* 0x0000000918057220 */ /* 0x000fe20000400000 */
[C---:B------:R-:W-:Y:S01]  /*8220*/  SHF.L.U32 R2, R31.reuse, 0x10, RZ ;  /* 0x000000101f027819 */ /* 0x040fe200000006ff */
[----:B------:R-:W-:Y:S01]  /*8230*/  FFMA R4, R26, R16, R4 ;  /* 0x000000101a047223 */ /* 0x000fe20000000004 */
[----:B------:R-:W-:Y:S01]  /*8240*/  LOP3.LUT R16, R31, 0xffff0000, RZ, 0xc0, !PT ;  /* 0xffff00001f107812 */ /* 0x000fe200078ec0ff */
[----:B------:R-:W-:Y:S01]  /*8250*/  FMUL R6, R24, R10 ;  /* 0x0000000a18067220 */ /* 0x000fe20000400000 */
[----:B------:R-:W-:Y:S01]  /*8260*/  F2FP.BF16.F32.PACK_AB R33, R7, R3 ;  /* 0x000000030721723e */ /* 0x000fe200000010ff */
[----:B------:R-:W-:Y:S01]  /*8270*/  FFMA R5, R26, R0, R5 ;  /* 0x000000001a057223 */ /* 0x000fe20000000005 */
[----:B------:R-:W-:Y:S01]  /*8280*/  SHF.L.U32 R0, R36, 0x10, RZ ;  /* 0x0000001024007819 */ /* 0x000fe200000006ff */
[----:B------:R-:W-:Y:S01]  /*8290*/  FMUL R11, R24, R11 ;  /* 0x0000000b180b7220 */ /* 0x000fe20000400000 */
[----:B------:R-:W-:Y:S01]  /*82a0*/  FFMA R6, R26, R2, R6 ;  /* 0x000000021a067223 */ /* 0x000fe20000000006 */
[----:B------:R-:W-:Y:S01]  /*82b0*/  LOP3.LUT R2, R36, 0xffff0000, RZ, 0xc0, !PT ;  /* 0xffff000024027812 */ /* 0x000fe200078ec0ff */
[----:B------:R-:W-:Y:S01]  /*82c0*/  FMUL R9, R24, R13 ;  /* 0x0000000d18097220 */ /* 0x000fe20000400000 */
[C---:B------:R-:W-:Y:S01]  /*82d0*/  FFMA R11, R26.reuse, R16, R11 ;  /* 0x000000101a0b7223 */ /* 0x040fe2000000000b */
[C---:B------:R-:W-:Y:S01]  /*82e0*/  SHF.L.U32 R3, R37.reuse, 0x10, RZ ;  /* 0x0000001025037819 */ /* 0x040fe200000006ff */
[----:B------:R-:W-:Y:S01]  /*82f0*/  FFMA R8, R26, R0, R8 ;  /* 0x000000001a087223 */ /* 0x000fe20000000008 */
[C---:B------:R-:W-:Y:S01]  /*8300*/  FMUL R10, R24.reuse, R14 ;  /* 0x0000000e180a7220 */ /* 0x040fe20000400000 */
[----:B------:R-:W-:Y:S01]  /*8310*/  LOP3.LUT R0, R37, 0xffff0000, RZ, 0xc0, !PT ;  /* 0xffff000025007812 */ /* 0x000fe200078ec0ff */
[----:B------:R-:W-:Y:S01]  /*8320*/  FMUL R15, R24, R15 ;  /* 0x0000000f180f7220 */ /* 0x000fe20000400000 */
[C---:B------:R-:W-:Y:S01]  /*8330*/  FFMA R9, R26.reuse, R2, R9 ;  /* 0x000000021a097223 */ /* 0x040fe20000000009 */
[----:B------:R-:W-:Y:S01]  /*8340*/  FFMA R10, R26, R3, R10 ;  /* 0x000000031a0a7223 */ /* 0x000fe2000000000a */
[----:B------:R-:W-:Y:S01]  /*8350*/  SHF.L.U32 R2, R38, 0x10, RZ ;  /* 0x0000001026027819 */ /* 0x000fe200000006ff */
[----:B------:R-:W-:Y:S01]  /*8360*/  FFMA R15, R26, R0, R15 ;  /* 0x000000001a0f7223 */ /* 0x000fe2000000000f */
[----:B------:R-:W-:Y:S01]  /*8370*/  F2FP.BF16.F32.PACK_AB R34, R5, R4 ;  /* 0x000000040522723e */ /* 0x000fe200000010ff */
[----:B------:R-:W-:Y:S01]  /*8380*/  FMUL R13, R24, R17 ;  /* 0x00000011180d7220 */ /* 0x000fe20000400000 */
[----:B------:R-:W-:Y:S01]  /*8390*/  LOP3.LUT R3, R38, 0xffff0000, RZ, 0xc0, !PT ;  /* 0xffff000026037812 */ /* 0x000fe200078ec0ff */
[C---:B------:R-:W-:Y:S01]  /*83a0*/  FMUL R14, R24.reuse, R18 ;  /* 0x00000012180e7220 */ /* 0x040fe20000400000 */
[C---:B------:R-:W-:Y:S01]  /*83b0*/  SHF.L.U32 R4, R39.reuse, 0x10, RZ ;  /* 0x0000001027047819 */ /* 0x040fe200000006ff */
[----:B------:R-:W-:Y:S01]  /*83c0*/  FMUL R19, R24, R19 ;  /* 0x0000001318137220 */ /* 0x000fe20000400000 */
[----:B------:R-:W-:Y:S01]  /*83d0*/  LOP3.LUT R0, R39, 0xffff0000, RZ, 0xc0, !PT ;  /* 0xffff000027007812 */ /* 0x000fe200078ec0ff */
[C---:B------:R-:W-:Y:S01]  /*83e0*/  FFMA R12, R26.reuse, R2, R12 ;  /* 0x000000021a0c7223 */ /* 0x040fe2000000000c */
[----:B------:R-:W-:Y:S01]  /*83f0*/  F2FP.BF16.F32.PACK_AB R35, R11, R6 ;  /* 0x000000060b23723e */ /* 0x000fe200000010ff */
[C---:B------:R-:W-:Y:S01]  /*8400*/  FFMA R13, R26.reuse, R3, R13 ;  /* 0x000000031a0d7223 */ /* 0x040fe2000000000d */
[C---:B------:R-:W-:Y:S01]  /*8410*/  FFMA R14, R26.reuse, R4, R14 ;  /* 0x000000041a0e7223 */ /* 0x040fe2000000000e */
[----:B------:R-:W-:Y:S01]  /*8420*/  FFMA R19, R26, R0, R19 ;  /* 0x000000001a137223 */ /* 0x000fe20000000013 */
[----:B------:R-:W-:Y:S01]  /*8430*/  F2FP.BF16.F32.PACK_AB R8, R9, R8 ;  /* 0x000000080908723e */ /* 0x000fe200000010ff */
[----:B------:R1:W-:Y:S01]  /*8440*/  STS.128 [R27+0x400], R32 ;  /* 0x000400201b007388 */ /* 0x0003e20000000c00 */
[----:B------:R-:W-:Y:S02]  /*8450*/  F2FP.BF16.F32.PACK_AB R9, R15, R10 ;  /* 0x0000000a0f09723e */ /* 0x000fe400000010ff */
[----:B------:R-:W-:Y:S02]  /*8460*/  F2FP.BF16.F32.PACK_AB R10, R13, R12 ;  /* 0x0000000c0d0a723e */ /* 0x000fe400000010ff */
[----:B------:R-:W-:Y:S02]  /*8470*/  F2FP.BF16.F32.PACK_AB R11, R19, R14 ;  /* 0x0000000e130b723e */ /* 0x000fe400000010ff */
[----:B------:R-:W-:Y:S05]  /*8480*/  IADD3 R0, PT, PT, R27, R62, RZ ;  /* 0x0000003e1b007210 */ /* 0x000fea0007ffe0ff */
[----:B------:R1:W-:Y:S01]  /*8490*/  STS.128 [R0+0x400], R8 ;  /* 0x0004000800007388 */ /* 0x0003e20000000c00 */
[----:B------:R-:W-:Y:S01]  /*84a0*/  @!PT LDS RZ, [RZ] ;  /* 0x00000000fffff984 */ /* 0x000fe20000000800 */
[----:B------:R-:W-:Y:S01]  /*84b0*/  @!PT LDS RZ, [RZ] ;  /* 0x00000000fffff984 */ /* 0x000fe20000000800 */
[----:B------:R-:W-:Y:S01]  /*84c0*/  @!PT LDS RZ, [RZ] ;  /* 0x00000000fffff984 */ /* 0x000fe20000000800 */
[----:B------:R-:W-:Y:S01]  /*84d0*/  @!PT LDS RZ, [RZ] ;  /* 0x00000000fffff984 */ /* 0x000fe20000000800 */
[----:B------:R2:W-:Y:S07]  /*84e0*/  MEMBAR.ALL.CTA ;  /* 0x0000000000007992 */ /* 0x0005ee0000008000 */
[----:B--2---:R-:W2:Y:S02]  /*84f0*/  FENCE.VIEW.ASYNC.S ;  /* 0x00000000000073c6 */ /* 0x004ea40000000000 */
[----:B--2---:R-:W-:Y:S06]  /*8500*/  BAR.SYNC.DEFER_BLOCKING 0x1, 0x80 ;  /* 0x0042000000007b1d */ /* 0x004fec0000010000 */
[----:B------:R-:W-:Y:S05]  /*8510*/  @P0 BRA `(.L_x_145) ;  /* 0x0000000000380947 */ /* 0x000fea0003800000 */
[----:B------:R-:W2:Y:S01]  /*8520*/  LDCU.64 UR6, c[0x0][0x348] ;  /* 0x00006900ff0677ac */ /* 0x000ea20008000a00 */
[----:B------:R-:W-:Y:S01]  /*8530*/  R2UR UR5, R63 ;  /* 0x000000003f0572ca */ /* 0x000fe200000e0000 */
[----:B------:R-:W-:Y:S01]  /*8540*/  UMOV UR51, UR36 ;  /* 0x0000002400337c82 */ /* 0x000fe20008000000 */
[----:B------:R-:W-:Y:S01]  /*8550*/  UIADD3 UR9, UPT, UPT, UR49, 0x20, URZ ;  /* 0x0000002031097890 */ /* 0x000fe2000fffe0ff */
[----:B------:R-:W-:Y:S01]  /*8560*/  UMOV UR10, UR50 ;  /* 0x00000032000a7c82 */ /* 0x000fe20008000000 */
[----:B------:R-:W-:Y:S09]  /*8570*/  UMOV UR11, UR36 ;  /* 0x00000024000b7c82 */ /* 0x000ff20008000000 */
[----:B------:R-:W-:Y:S02]  /*8580*/  UIADD3 UR5, UPT, UPT, UR45, UR5, URZ ;  /* 0x000000052d057290 */ /* 0x000fe4000fffe0ff */
[----:B--2---:R-:W-:Y:S02]  /*8590*/  UIADD3 UR4, UP0, UPT, UR6, 0x680, URZ ;  /* 0x0000068006047890 */ /* 0x004fe4000ff1e0ff */
[----:B------:R-:W-:Y:S02]  /*85a0*/  UIADD3 UR48, UPT, UPT, UR5, 0x400, URZ ;  /* 0x0000040005307890 */ /* 0x000fe4000fffe0ff */
[----:B------:R-:W-:Y:S02]  /*85b0*/  UIADD3 UR8, UPT, UPT, UR5, 0xc00, URZ ;  /* 0x00000c0005087890 */ /* 0x000fe4000fffe0ff */
[----:B------:R-:W-:Y:S09]  /*85c0*/  UIADD3.X UR5, UPT, UPT, URZ, UR7, URZ, UP0, !UPT ;  /* 0x00000007ff057290 */ /* 0x000ff200087fe4ff */
[----:B------:R2:W-:Y:S01]  /*85d0*/  UTMASTG.3D [UR48], [UR4] ;  /* 0x00000030040073b5 */ /* 0x0005e20008010000 */
[----:B------:R2:W-:Y:S02]  /*85e0*/  UTMASTG.3D [UR8], [UR4] ;  /* 0x00000008040073b5 */ /* 0x0005e40008010000 */
[----:B--2---:R0:W-:Y:S02]  /*85f0*/  UTMACMDFLUSH ;  /* 0x00000000000079b7 */ /* 0x0041e40000000000 */
.L_x_145:
[----:B------:R-:W-:Y:S05]  /*8600*/  BSYNC.RECONVERGENT B0 ;  /* 0x0000000000007941 */ /* 0x000fea0003800200 */
.L_x_144:
[----:B------:R-:W-:Y:S01]  /*8610*/  UIADD3 UR46, UPT, UPT, UR47, 0x1, URZ ;  /* 0x000000012f2e7890 */ /* 0x000fe2000fffe0ff */
[----:B------:R-:W-:Y:S03]  /*8620*/  BSSY.RECONVERGENT B0, `(.L_x_146) ;  /* 0x0000005000007945 */ /* 0x000fe60003800200 */
[----:B------:R-:W-:Y:S04]  /*8630*/  UISETP.NE.AND UP0, UPT, UR46, 0x3, UPT ;  /* 0x000000032e00788c */ /* 0x000fe8000bf05270 */
[----:B------:R-:W-:Y:S01]  /*8640*/  USEL UR44, UR46, URZ, UP0 ;  /* 0x000000ff2e2c7287 */ /* 0x000fe20008000000 */
[----:B------:R-:W-:Y:S11]  /*8650*/  @P0 BRA `(.L_x_147) ;  /* 0x0000000000040947 */ /* 0x000ff60003800000 */
[----:B------:R-:W-:Y:S04]  /*8660*/  DEPBAR.LE SB0, 0x1 ;  /* 0x000080400000791a */ /* 0x000fe80000000000 */
.L_x_147:
[----:B------:R-:W-:Y:S05]  /*8670*/  BSYNC.RECONVERGENT B0 ;  /* 0x0000000000007941 */ /* 0x000fea0003800200 */
.L_x_146:
[----:B------:R-:W-:Y:S01]  /*8680*/  BAR.SYNC.DEFER_BLOCKING 0x1, 0x80 ;  /* 0x0042000000007b1d */ /* 0x000fe20000010000 */
[----:B------:R-:W-:Y:S01]  /*8690*/  ISETP.NE.AND P1, PT, R61, RZ, PT ;  /* 0x000000ff3d00720c */ /* 0x000fe20003f25270 */
[----:B------:R-:W-:Y:S01]  /*86a0*/  UISETP.NE.AND UP0, UPT, UR53, URZ, UPT ;  /* 0x000000ff3500728c */ /* 0x000fe2000bf05270 */
[----:B------:R-:W-:Y:S11]  /*86b0*/  LEA R3, R64, UR45, 0x3 ;  /* 0x0000002d40037c11 */ /* 0x000ff6000f8e18ff */
[----:B------:R-:W-:Y:S01]  /*86c0*/  @P1 SHF.L.U32 R4, R67, 0x1f, RZ ;  /* 0x0000001f43041819 */ /* 0x000fe200000006ff */
[----:B------:R-:W-:Y:S06]  /*86d0*/  BRA.U !UP0, `(.L_x_148) ;  /* 0x0000000108247547 */ /* 0x000fec000b800000 */
[----:B-1----:R-:W1:Y:S01]  /*86e0*/  S2R R0, SR_CgaCtaId ;  /* 0x0000000000007919 */ /* 0x002e620000008800 */
[----:B------:R-:W-:Y:S01]  /*86f0*/  IMAD.U32 R2, RZ, RZ, UR52 ;  /* 0x00000034ff027e24 */ /* 0x000fe2000f8e00ff */
[----:B------:R-:W-:Y:S04]  /*8700*/  UIADD3 UR4, UPT, UPT, UR52, 0x1, URZ ;  /* 0x0000000134047890 */ /* 0x000fe8000fffe0ff */
[----:B------:R-:W-:Y:S01]  /*8710*/  @P1 LEA R2, R2, UR45, 0x3 ;  /* 0x0000002d02021c11 */ /* 0x000fe2000f8e18ff */
[----:B------:R-:W-:Y:S04]  /*8720*/  UISETP.NE.AND UP0, UPT, UR4, 0x3, UPT ;  /* 0x000000030400788c */ /* 0x000fe8000bf05270 */
[----:B------:R-:W-:Y:S01]  /*8730*/  @P1 VIADD R2, R2, 0x248 ;  /* 0x0000024802021836 */ /* 0x000fe20000000000 */
[----:B------:R-:W-:Y:S04]  /*8740*/  USEL UR52, UR4, URZ, UP0 ;  /* 0x000000ff04347287 */ /* 0x000fe80008000000 */
[----:B-1----:R-:W-:Y:S04]  /*8750*/  @P1 PRMT R0, R0, 0x654, R2 ;  /* 0x0000065400001816 */ /* 0x002fe80000000002 */
[----:B------:R2:W-:Y:S04]  /*8760*/  @P1 SYNCS.ARRIVE.TRANS64.RED.A1T0 RZ, [R0+URZ], RZ ;  /* 0x000000ff00ff19a7 */ /* 0x0005e800081004ff */
.L_x_148:
[----:B------:R-:W3:Y:S01]  /*8770*/  @P1 SYNCS.PHASECHK.TRANS64.TRYWAIT P0, [R3+URZ+0x230], R4 ;  /* 0x00023004030015a7 */ /* 0x000ee200080011ff */
[----:B------:R-:W-:Y:S01]  /*8780*/  BSSY B1, `(.L_x_149) ;  /* 0x0000012000017945 */ /* 0x000fe20003800000 */
[----:B---3--:R-:W-:Y:S03]  /*8790*/  @P1 SEL R66, RZ, 0x1, !P0 ;  /* 0x00000001ff421807 */ /* 0x008fe60004000000 */
[----:B------:R-:W-:Y:S05]  /*87a0*/  @!P1 BRA `(.L_x_150) ;  /* 0x00000000003c9947 */ /* 0x000fea0003800000 */
[----:B------:R-:W-:Y:S01]  /*87b0*/  ISETP.NE.AND P1, PT, R68, RZ, PT ;  /* 0x000000ff4400720c */ /* 0x000fe20003f25270 */
[----:B------:R-:W-:Y:S01]  /*87c0*/  BSSY B0, `(.L_x_151) ;  /* 0x0000009000007945 */ /* 0x000fe20003800000 */
[----:B------:R-:W-:Y:S11]  /*87d0*/  ISETP.NE.AND P0, PT, R66, RZ, PT ;  /* 0x000000ff4200720c */ /* 0x000ff60003f05270 */
[----:B------:R-:W-:Y:S05]  /*87e0*/  @P1 IMAD R64, R64, 0x1000, R65 ;  /* 0x0000100040401824 */ /* 0x000fea00078e0241 */
[----:B-12---:R-:W-:Y:S05]  /*87f0*/  @P1 IADD3 R0, PT, PT, R64, UR45, RZ ;  /* 0x0000002d40001c10 */ /* 0x006fea000fffe0ff */
[----:B------:R-:W-:Y:S01]  /*8800*/  @P1 IMAD.IADD R0, R62, 0x1, R0 ;  /* 0x000000013e001824 */ /* 0x000fe200078e0200 */
[----:B------:R-:W-:Y:S06]  /*8810*/  @P0 BRA `(.L_x_152) ;  /* 0x00000000000c0947 */ /* 0x000fec0003800000 */
[----:B------:R-:W-:Y:S04]  /*8820*/  SHF.L.U32 R67, R67, 0x1f, RZ ;  /* 0x0000001f43437819 */ /* 0x000fe800000006ff */
[----:B------:R-:W1:Y:S02]  /*8830*/  SYNCS.PHASECHK.TRANS64.TRYWAIT P0, [R3+URZ+0x230], R67 ;  /* 0x00023043030075a7 */ /* 0x000e6400080011ff */
[----:B-1----:R-:W-:Y:S05]  /*8840*/  @!P0 BRA `(.L_x_153) ;  /* 0x00000020009c8947 */ /* 0x002fea0003800000 */
.L_x_152:
[----:B------:R-:W-:Y:S05]  /*8850*/  BSYNC B0 ;  /* 0x0000000000007941 */ /* 0x000fea0003800000 */
.L_x_151:
[----:B------:R-:W-:Y:S11]  /*8860*/  ISETP.NE.AND P0, PT, R68, RZ, PT ;  /* 0x000000ff4400720c */ /* 0x000ff60003f05270 */
[----:B------:R-:W-:Y:S02]  /*8870*/  @!UPT UIADD3 URZ, UPT, UPT, URZ, URZ, URZ ;  /* 0x000000fffffff290 */ /* 0x000fe4000fffe0ff */
[----:B------:R3:W4:Y:S04]  /*8880*/  @P0 LDS.128 R28, [R64+UR45+0x400] ;  /* 0x0004002d401c0984 */ /* 0x0007280008000c00 */
[----:B------:R3:W2:Y:S02]  /*8890*/  @P0 LDS.128 R36, [R0+0x400] ;  /* 0x0004000000240984 */ /* 0x0006a40000000c00 */
.L_x_150:
[----:B------:R-:W-:Y:S05]  /*88a0*/  BSYNC B1 ;  /* 0x0000000000017941 */ /* 0x000fea0003800000 */
.L_x_149:
[----:B-123--:R-:W-:Y:S05]  /*88b0*/  VIADD R0, R25, 0x10 ;  /* 0x0000001019007836 */ /* 0x00efea0000000000 */
[----:B------:R-:W-:Y:S04]  /*88c0*/  SHF.R.U32.HI R0, RZ, 0x15, R0 ;  /* 0x00000015ff007819 */ /* 0x000fe80000011600 */
[----:B------:R-:W-:Y:S11]  /*88d0*/  LOP3.LUT P0, RZ, R0, 0x3, R51, 0x48, !PT ;  /* 0x0000000300ff7812 */ /* 0x000ff60007804833 */
[----:B------:R-:W-:Y:S02]  /*88e0*/  @!UPT UIADD3 URZ, UPT, UPT, URZ, URZ, URZ ;  /* 0x000000fffffff290 */ /* 0x000fe4000fffe0ff */
[----:B------:R-:W-:Y:S05]  /*88f0*/  @!P0 BRA `(.L_x_154) ;  /* 0x0000000000408947 */ /* 0x000fea0003800000 */
[----:B------:R-:W1:Y:S01]  /*8900*/  LDCU.64 UR8, c[0x4][0x70] ;  /* 0x01000e00ff0877ac */ /* 0x000e620008000a00 */
[----:B------:R-:W-:Y:S01]  /*8910*/  MOV R3, 0x0 ;  /* 0x0000000000037802 */ /* 0x000fe20000000f00 */
[----:B------:R-:W-:Y:S02]  /*8920*/  HFMA2 R12, -RZ, RZ, 0, 5.9604644775390625e-08 ;  /* 0x00000001ff0c7431 */ /* 0x000fe400000001ff */
[----:B------:R-:W-:Y:S02]  /*8930*/  IMAD.MOV.U32 R8, RZ, RZ, 0x192 ;  /* 0x00000192ff087424 */ /* 0x000fe400078e00ff */
[----:B------:R-:W-:Y:S01]  /*8940*/  IMAD.MOV.U32 R13, RZ, RZ, RZ ;  /* 0x000000ffff0d7224 */ /* 0x000fe200078e00ff */
[----:B------:R-:W2:Y:S01]  /*8950*/  LDCU.64 UR6, c[0x4][0x78] ;  /* 0x01000f00ff0677ac */ /* 0x000ea20008000a00 */
[----:B------:R-:W3:Y:S01]  /*8960*/  LDC.64 R2, c[0x4][R3] ;  /* 0x0100000003027b82 */ /* 0x000ee20000000a00 */
[----:B------:R-:W5:Y:S01]  /*8970*/  LDCU.64 UR4, c[0x4][0x10] ;  /* 0x01000200ff0477ac */ /* 0x000f620008000a00 */
[----:B-1----:R-:W-:Y:S01]  /*8980*/  MOV R5, UR9 ;  /* 0x0000000900057c02 */ /* 0x002fe20008000f00 */
[----:B------:R-:W-:Y:S01]  /*8990*/  IMAD.U32 R4, RZ, RZ, UR8 ;  /* 0x00000008ff047e24 */ /* 0x000fe2000f8e00ff */
[----:B--2---:R-:W-:Y:S01]  /*89a0*/  MOV R7, UR7 ;  /* 0x0000000700077c02 */ /* 0x004fe20008000f00 */
[----:B------:R-:W-:Y:S01]  /*89b0*/  IMAD.U32 R6, RZ, RZ, UR6 ;  /* 0x00000006ff067e24 */ /* 0x000fe2000f8e00ff */
[----:B-----5:R-:W-:Y:S01]  /*89c0*/  MOV R11, UR5 ;  /* 0x00000005000b7c02 */ /* 0x020fe20008000f00 */
[----:B------:R-:W-:Y:S02]  /*89d0*/  IMAD.U32 R10, RZ, RZ, UR4 ;  /* 0x00000004ff0a7e24 */ /* 0x000fe4000f8e00ff */
[----:B------:R-:W-:Y:S07]  /*89e0*/  LEPC R20, `(.L_x_154) ;  /* 0x000000001014794e */ /* 0x000fee0000000000 */
[----:B---34-:R-:W-:Y:S05]  /*89f0*/  CALL.ABS.NOINC R2 ;  /* 0x0000000002007343 */ /* 0x018fea0003c00000 */
.L_x_154:
[----:B------:R-:W-:Y:S01]  /*8a00*/  ISETP.NE.AND P0, PT, R59, RZ, PT ;  /* 0x000000ff3b00720c */ /* 0x000fe20003f05270 */
[----:B------:R-:W-:Y:S05]  /*8a10*/  WARPSYNC.ALL ;  /* 0x0000000000007948 */ /* 0x000fea0003800000 */
[----:B------:R-:W-:Y:S01]  /*8a20*/  R2UR UR4, R25 ;  /* 0x00000000190472ca */ /* 0x000fe200000e0000 */
[----:B------:R-:W-:Y:S01]  /*8a30*/  BSSY.RECONVERGENT B0, `(.L_x_155) ;  /* 0x000005b000007945 */ /* 0x000fe20003800200 */
[C---:B----4-:R-:W-:Y:S02]  /*8a40*/  SHF.L.U32 R0, R28.reuse, 0x10, RZ ;  /* 0x000000101c007819 */ /* 0x050fe400000006ff */
[----:B------:R-:W-:Y:S02]  /*8a50*/  LOP3.LUT R2, R28, 0xffff0000, RZ, 0xc0, !PT ;  /* 0xffff00001c027812 */ /* 0x000fe400078ec0ff */
[C---:B------:R-:W-:Y:S02]  /*8a60*/  SHF.L.U32 R20, R29.reuse, 0x10, RZ ;  /* 0x000000101d147819 */ /* 0x040fe400000006ff */
[----:B------:R-:W-:Y:S02]  /*8a70*/  LOP3.LUT R21, R29, 0xffff0000, RZ, 0xc0, !PT ;  /* 0xffff00001d157812 */ /* 0x000fe400078ec0ff */
[C---:B------:R-:W-:Y:S02]  /*8a80*/  SHF.L.U32 R25, R30.reuse, 0x10, RZ ;  /* 0x000000101e197819 */ /* 0x040fe400000006ff */
[----:B------:R-:W-:Y:S01]  /*8a90*/  LOP3.LUT R27, R30, 0xffff0000, RZ, 0xc0, !PT ;  /* 0xffff00001e1b7812 */ /* 0x000fe200078ec0ff */
[----:B------:R-:W1:Y:S01]  /*8aa0*/  LDTM.x16 R4, tmem[UR4+0x10] ;  /* 0x00001004000479ee */ /* 0x000e620008240000 */
[C---:B------:R-:W-:Y:S01]  /*8ab0*/  SHF.L.U32 R28, R31.reuse, 0x10, RZ ;  /* 0x000000101f1c7819 */ /* 0x040fe200000006ff */
[----:B------:R-:W-:Y:S01]  /*8ac0*/  NOP ;  /* 0x0000000000007918 */ /* 0x000fe20000000000 */
[----:B------:R-:W-:Y:S02]  /*8ad0*/  LOP3.LUT R29, R31, 0xffff0000, RZ, 0xc0, !PT ;  /* 0xffff00001f1d7812 */ /* 0x000fe400078ec0ff */
[C---:B------:R-:W-:Y:S02]  /*8ae0*/  SHF.L.U32 R30, R36.reuse, 0x10, RZ ;  /* 0x00000010241e7819 */ /* 0x040fe400000006ff */
[----:B------:R-:W-:Y:S02]  /*8af0*/  LOP3.LUT R31, R36, 0xffff0000, RZ, 0xc0, !PT ;  /* 0xffff0000241f7812 */ /* 0x000fe400078ec0ff */
[C---:B------:R-:W-:Y:S02]  /*8b00*/  SHF.L.U32 R32, R37.reuse, 0x10, RZ ;  /* 0x0000001025207819 */ /* 0x040fe400000006ff */
[----:B------:R-:W-:Y:S02]  /*8b10*/  LOP3.LUT R33, R37, 0xffff0000, RZ, 0xc0, !PT ;  /* 0xffff000025217812 */ /* 0x000fe400078ec0ff */
[C---:B------:R-:W-:Y:S02]  /*8b20*/  SHF.L.U32 R34, R38.reuse, 0x10, RZ ;  /* 0x0000001026227819 */ /* 0x040fe400000006ff */
[----:B------:R-:W-:Y:S02]  /*8b30*/  LOP3.LUT R35, R38, 0xffff0000, RZ, 0xc0, !PT ;  /* 0xffff000026237812 */ /* 0x000fe400078ec0ff */
[----:B------:R-:W-:Y:S02]  /*8b40*/  IADD3 R54, PT, PT, R54, 0x2b0, RZ ;  /* 0x000002b036367810 */ /* 0x000fe40007ffe0ff */
[C---:B------:R-:W-:Y:S02]  /*8b50*/  SHF.L.U32 R36, R39.reuse, 0x10, RZ ;  /* 0x0000001027247819 */ /* 0x040fe400000006ff */
[----:B------:R-:W-:Y:S02]  /*8b60*/  LOP3.LUT R54, R54, 0xfefffff8, RZ, 0xc0, !PT ;  /* 0xfefffff836367812 */ /* 0x000fe400078ec0ff */
[----:B------:R-:W-:Y:S01]  /*8b70*/  LOP3.LUT R37, R39, 0xffff0000, RZ, 0xc0, !PT ;  /* 0xffff000027257812 */ /* 0x000fe200078ec0ff */
[C---:B-1----:R-:W-:Y:S01]  /*8b80*/  FMUL R4, R24.reuse, R4 ;  /* 0x0000000418047220 */ /* 0x042fe20000400000 */
[----:B------:R1:W-:Y:S01]  /*8b90*/  SYNCS.ARRIVE.TRANS64.RED.A1T0 RZ, [R54+URZ], RZ ;  /* 0x000000ff36ff79a7 */ /* 0x0003e200081004ff */
[C---:B------:R-:W-:Y:S01]  /*8ba0*/  FMUL R5, R24.reuse, R5 ;  /* 0x0000000518057220 */ /* 0x040fe20000400000 */
[----:B------:R-:W-:Y:S01]  /*8bb0*/  FMUL R6, R24, R6 ;  /* 0x0000000618067220 */ /* 0x000fe20000400000 */
[----:B------:R-:W-:Y:S01]  /*8bc0*/  FFMA R4, R26, R0, R4 ;  /* 0x000000001a047223 */ /* 0x000fe20000000004 */
[----:B------:R-:W-:Y:S01]  /*8bd0*/  FMUL R0, R24, R7 ;  /* 0x0000000718007220 */ /* 0x000fe20000400000 */
[C---:B------:R-:W-:Y:S01]  /*8be0*/  FFMA R5, R26.reuse, R2, R5 ;  /* 0x000000021a057223 */ /* 0x040fe20000000005 */
[----:B------:R-:W-:Y:S01]  /*8bf0*/  FFMA R6, R26, R20, R6 ;  /* 0x000000141a067223 */ /* 0x000fe20000000006 */
[----:B------:R-:W-:Y:S01]  /*8c00*/  FMUL R2, R24, R8 ;  /* 0x0000000818027220 */ /* 0x000fe20000400000 */
[----:B------:R-:W-:Y:S01]  /*8c10*/  FFMA R0, R26, R21, R0 ;  /* 0x000000151a007223 */ /* 0x000fe20000000000 */
[C---:B------:R-:W-:Y:S01]  /*8c20*/  FMUL R3, R24.reuse, R9 ;  /* 0x0000000918037220 */ /* 0x040fe20000400000 */
[----:B------:R-:W-:Y:S01]  /*8c30*/  F2FP.BF16.F32.PACK_AB R4, R5, R4 ;  /* 0x000000040504723e */ /* 0x000fe200000010ff */
[C---:B------:R-:W-:Y:S01]  /*8c40*/  FMUL R7, R24.reuse, R10 ;  /* 0x0000000a18077220 */ /* 0x040fe20000400000 */
[----:B------:R-:W-:Y:S01]  /*8c50*/  FMUL R11, R24, R11 ;  /* 0x0000000b180b7220 */ /* 0x000fe20000400000 */
[----:B------:R-:W-:Y:S01]  /*8c60*/  F2FP.BF16.F32.PACK_AB R5, R0, R6 ;  /* 0x000000060005723e */ /* 0x000fe200000010ff */
[----:B------:R-:W-:Y:S01]  /*8c70*/  FFMA R2, R26, R25, R2 ;  /* 0x000000191a027223 */ /* 0x000fe20000000002 */
[----:B------:R-:W-:Y:S01]  /*8c80*/  FMUL R8, R24, R12 ;  /* 0x0000000c18087220 */ /* 0x000fe20000400000 */
[----:B------:R-:W-:Y:S01]  /*8c90*/  MOV R0, UR44 ;  /* 0x0000002c00007c02 */ /* 0x000fe20008000f00 */
[----:B------:R-:W-:Y:S01]  /*8ca0*/  FFMA R3, R26, R27, R3 ;  /* 0x0000001b1a037223 */ /* 0x000fe20000000003 */
[----:B------:R-:W-:Y:S01]  /*8cb0*/  FMUL R9, R24, R13 ;  /* 0x0000000d18097220 */ /* 0x000fe20000400000 */
[----:B------:R-:W-:Y:S01]  /*8cc0*/  FFMA R7, R26, R28, R7 ;  /* 0x0000001c1a077223 */ /* 0x000fe20000000007 */
[----:B------:R-:W-:Y:S01]  /*8cd0*/  FMUL R10, R24, R14 ;  /* 0x0000000e180a7220 */ /* 0x000fe20000400000 */
[----:B------:R-:W-:Y:S01]  /*8ce0*/  FFMA R11, R26, R29, R11 ;  /* 0x0000001d1a0b7223 */ /* 0x000fe2000000000b */
[----:B------:R-:W-:Y:S01]  /*8cf0*/  FMUL R15, R24, R15 ;  /* 0x0000000f180f7220 */ /* 0x000fe20000400000 */
[----:B------:R-:W-:Y:S01]  /*8d00*/  FFMA R8, R26, R30, R8 ;  /* 0x0000001e1a087223 */ /* 0x000fe20000000008 */
[----:B------:R-:W-:Y:S01]  /*8d10*/  LEA R0, R0, R48, 0xb ;  /* 0x0000003000007211 */ /* 0x000fe200078e58ff */
[----:B------:R-:W-:Y:S01]  /*8d20*/  FMUL R12, R24, R16 ;  /* 0x00000010180c7220 */ /* 0x000fe20000400000 */
[----:B------:R-:W-:Y:S01]  /*8d30*/  FFMA R9, R26, R31, R9 ;  /* 0x0000001f1a097223 */ /* 0x000fe20000000009 */
[----:B------:R-:W-:Y:S01]  /*8d40*/  FMUL R13, R24, R17 ;  /* 0x00000011180d7220 */ /* 0x000fe20000400000 */
[----:B------:R-:W-:Y:S01]  /*8d50*/  FFMA R10, R26, R32, R10 ;  /* 0x000000201a0a7223 */ /* 0x000fe2000000000a */
[----:B------:R-:W-:Y:S01]  /*8d60*/  FMUL R14, R24, R18 ;  /* 0x00000012180e7220 */ /* 0x000fe20000400000 */
[----:B------:R-:W-:Y:S01]  /*8d70*/  FFMA R15, R26, R33, R15 ;  /* 0x000000211a0f7223 */ /* 0x000fe2000000000f */
[----:B------:R-:W-:Y:S01]  /*8d80*/  FMUL R19, R24, R19 ;  /* 0x0000001318137220 */ /* 0x000fe20000400000 */
[----:B------:R-:W-:Y:S01]  /*8d90*/  F2FP.BF16.F32.PACK_AB R6, R3, R2 ;  /* 0x000000020306723e */ /* 0x000fe200000010ff */
[C---:B------:R-:W-:Y:S01]  /*8da0*/  FFMA R12, R26.reuse, R34, R12 ;  /* 0x000000221a0c7223 */ /* 0x040fe2000000000c */
[----:B------:R-:W-:Y:S01]  /*8db0*/  F2FP.BF16.F32.PACK_AB R7, R11, R7 ;  /* 0x000000070b07723e */ /* 0x000fe200000010ff */
[----:B------:R-:W-:Y:S01]  /*8dc0*/  FFMA R13, R26, R35, R13 ;  /* 0x000000231a0d7223 */ /* 0x000fe2000000000d */
[----:B------:R-:W-:Y:S01]  /*8dd0*/  LEA R0, R0, UR45, 0x1 ;  /* 0x0000002d00007c11 */ /* 0x000fe2000f8e08ff */
[C---:B------:R-:W-:Y:S01]  /*8de0*/  FFMA R14, R26.reuse, R36, R14 ;  /* 0x000000241a0e7223 */ /* 0x040fe2000000000e */
[----:B------:R-:W-:Y:S01]  /*8df0*/  FFMA R19, R26, R37, R19 ;  /* 0x000000251a137223 */ /* 0x000fe20000000013 */
[----:B------:R-:W-:Y:S02]  /*8e00*/  F2FP.BF16.F32.PACK_AB R8, R9, R8 ;  /* 0x000000080908723e */ /* 0x000fe400000010ff */
        /* <DEDUP_REMOVED lines=15> */
[----:B------:R-:W-:Y:S02]  /*8f00*/  ULEA UR5, UR44, UR45, 0xc ;  /* 0x0000002d2c057291 */ /* 0x000fe4000f8e60ff */
[----:B------:R-:W-:Y:S02]  /*8f10*/  UIADD3 UR13, UPT, UPT, UR49, 0x10, URZ ;  /* 0x00000010310d7890 */ /* 0x000fe4000fffe0ff */
[----:B------:R-:W-:Y:S02]  /*8f20*/  UIADD3 UR12, UPT, UPT, UR5, 0x400, URZ ;  /* 0x00000400050c7890 */ /* 0x000fe4000fffe0ff */
[----:B------:R-:W-:Y:S01]  /*8f30*/  UIADD3 UR8, UPT, UPT, UR5, 0xc00, URZ ;  /* 0x00000c0005087890 */ /* 0x000fe2000fffe0ff */
[----:B------:R-:W-:Y:S01]  /*8f40*/  UMOV UR14, UR50 ;  /* 0x00000032000e7c82 */ /* 0x000fe20008000000 */
[----:B------:R-:W-:Y:S01]  /*8f50*/  UMOV UR15, UR36 ;  /* 0x00000024000f7c82 */ /* 0x000fe20008000000 */
[----:B------:R-:W-:Y:S01]  /*8f60*/  UIADD3 UR9, UPT, UPT, UR49, 0x30, URZ ;  /* 0x0000003031097890 */ /* 0x000fe2000fffe0ff */
[----:B------:R-:W-:Y:S01]  /*8f70*/  UMOV UR10, UR50 ;  /* 0x00000032000a7c82 */ /* 0x000fe20008000000 */
[----:B------:R-:W-:Y:S01]  /*8f80*/  UMOV UR11, UR36 ;  /* 0x00000024000b7c82 */ /* 0x000fe20008000000 */
[----:B--2---:R-:W-:Y:S04]  /*8f90*/  UIADD3 UR4, UP0, UPT, UR6, 0x680, URZ ;  /* 0x0000068006047890 */ /* 0x004fe8000ff1e0ff */
[----:B------:R-:W-:Y:S09]  /*8fa0*/  UIADD3.X UR5, UPT, UPT, URZ, UR7, URZ, UP0, !UPT ;  /* 0x00000007ff057290 */ /* 0x000ff200087fe4ff */
[----:B------:R2:W-:Y:S01]  /*8fb0*/  UTMASTG.3D [UR12], [UR4] ;  /* 0x0000000c040073b5 */ /* 0x0005e20008010000 */
[----:B------:R2:W-:Y:S02]  /*8fc0*/  UTMASTG.3D [UR8], [UR4] ;  /* 0x00000008040073b5 */ /* 0x0005e40008010000 */
[----:B--2---:R0:W-:Y:S02]  /*8fd0*/  UTMACMDFLUSH ;  /* 0x00000000000079b7 */ /* 0x0041e40000000000 */
.L_x_156:
[----:B------:R-:W-:Y:S05]  /*8fe0*/  BSYNC.RECONVERGENT B0 ;  /* 0x0000000000007941 */ /* 0x000fea0003800200 */
.L_x_155:
[----:B------:R-:W-:Y:S01]  /*8ff0*/  UIADD3 UR4, UPT, UPT, UR44, 0x1, URZ ;  /* 0x000000012c047890 */ /* 0x000fe2000fffe0ff */
[----:B------:R-:W-:Y:S03]  /*9000*/  BSSY.RECONVERGENT B0, `(.L_x_157) ;  /* 0x0000008000007945 */ /* 0x000fe60003800200 */
[----:B------:R-:W-:Y:S04]  /*9010*/  UISETP.NE.AND UP0, UPT, UR4, 0x3, UPT ;  /* 0x000000030400788c */ /* 0x000fe8000bf05270 */
[----:B------:R-:W-:Y:S02]  /*9020*/  UISETP.EQ.XOR UP1, UPT, UR46, 0x3, !UP0 ;  /* 0x000000032e00788c */ /* 0x000fe4000c722a70 */
[----:B------:R-:W-:Y:S02]  /*9030*/  USEL UR47, UR4, URZ, UP0 ;  /* 0x000000ff042f7287 */ /* 0x000fe40008000000 */
[----:B------:R-:W-:Y:S04]  /*9040*/  USEL UR5, URZ, 0x1, !UP1 ;  /* 0x00000001ff057887 */ /* 0x000fe8000c800000 */
[----:B------:R-:W-:Y:S01]  /*9050*/  ULOP3.LUT UR54, UR54, UR5, URZ, 0x3c, !UPT ;  /* 0x0000000536367292 */ /* 0x000fe2000f8e3cff */
[----:B------:R-:W-:Y:S11]  /*9060*/  @P0 BRA `(.L_x_158) ;  /* 0x0000000000040947 */ /* 0x000ff60003800000 */
[----:B------:R-:W-:Y:S04]  /*9070*/  DEPBAR.LE SB0, 0x1 ;  /* 0x000080400000791a */ /* 0x000fe80000000000 */
.L_x_158:
[----:B------:R-:W-:Y:S05]  /*9080*/  BSYNC.RECONVERGENT B0 ;  /* 0x0000000000007941 */ /* 0x000fea0003800200 */
.L_x_157:
[----:B------:R-:W-:Y:S01]  /*9090*/  BAR.SYNC.DEFER_BLOCKING 0x1, 0x80 ;  /* 0x0042000000007b1d */ /* 0x000fe20000010000 */
[----:B------:R-:W-:Y:S01]  /*90a0*/  UISETP.NE.AND UP0, UPT, UR53, -0x2, UPT ;  /* 0xfffffffe3500788c */ /* 0x000fe2000bf05270 */
[----:B------:R-:W-:Y:S08]  /*90b0*/  IADD3 R22, PT, PT, R22, 0x1, RZ ;  /* 0x0000000116167810 */ /* 0x000ff00007ffe0ff */
[----:B------:R-:W-:Y:S05]  /*90c0*/  BRA.U !UP0, `(.L_x_159) ;  /* 0x0000000108287547 */ /* 0x000fea000b800000 */
[----:B-1----:R-:W1:Y:S01]  /*90d0*/  S2R R0, SR_CgaCtaId ;  /* 0x0000000000007919 */ /* 0x002e620000008800 */
[----:B------:R-:W-:Y:S01]  /*90e0*/  ISETP.NE.AND P0, PT, R61, RZ, PT ;  /* 0x000000ff3d00720c */ /* 0x000fe20003f05270 */
[----:B------:R-:W-:Y:S01]  /*90f0*/  IMAD.U32 R2, RZ, RZ, UR52 ;  /* 0x00000034ff027e24 */ /* 0x000fe2000f8e00ff */
[----:B------:R-:W-:Y:S04]  /*9100*/  UIADD3 UR4, UPT, UPT, UR52, 0x1, URZ ;  /* 0x0000000134047890 */ /* 0x000fe8000fffe0ff */
[----:B------:R-:W-:Y:S04]  /*9110*/  UISETP.NE.AND UP0, UPT, UR4, 0x3, UPT ;  /* 0x000000030400788c */ /* 0x000fe8000bf05270 */
[----:B------:R-:W-:Y:S03]  /*9120*/  USEL UR52, UR4, URZ, UP0 ;  /* 0x000000ff04347287 */ /* 0x000fe60008000000 */
[----:B------:R-:W-:Y:S05]  /*9130*/  @P0 LEA R2, R2, UR45, 0x3 ;  /* 0x0000002d02020c11 */ /* 0x000fea000f8e18ff */
[----:B------:R-:W-:Y:S05]  /*9140*/  @P0 VIADD R2, R2, 0x248 ;  /* 0x0000024802020836 */ /* 0x000fea0000000000 */
[----:B-1----:R-:W-:Y:S04]  /*9150*/  @P0 PRMT R0, R0, 0x654, R2 ;  /* 0x0000065400000816 */ /* 0x002fe80000000002 */
[----:B------:R2:W-:Y:S03]  /*9160*/  @P0 SYNCS.ARRIVE.TRANS64.RED.A1T0 RZ, [R0+URZ], RZ ;  /* 0x000000ff00ff09a7 */ /* 0x0005e600081004ff */
.L_x_159:
[----:B------:R-:W-:Y:S01]  /*9170*/  R2UR UR6, R60 ;  /* 0x000000003c0672ca */ /* 0x000fe200000e0000 */
[----:B------:R-:W-:Y:S01]  /*9180*/  UIADD3 UR53, UPT, UPT, UR53, 0x2, URZ ;  /* 0x0000000235357890 */ /* 0x000fe2000fffe0ff */
[----:B------:R-:W-:Y:S01]  /*9190*/  R2UR UR5, R52 ;  /* 0x00000000340572ca */ /* 0x000fe200000e0000 */
[----:B------:R-:W-:Y:S01]  /*91a0*/  UMOV UR36, UR63 ;  /* 0x0000003f00247c82 */ /* 0x000fe20008000000 */
[----:B------:R-:W-:Y:S02]  /*91b0*/  R2UR UR4, R53 ;  /* 0x00000000350472ca */ /* 0x000fe400000e0000 */
[----:B------:R-:W-:Y:S02]  /*91c0*/  ISETP.NE.AND P0, PT, R56, 0x2, PT ;  /* 0x000000023800780c */ /* 0x000fe40003f05270 */
[----:B------:R-:W-:Y:S02]  /*91d0*/  ISETP.NE.AND P1, PT, R22, 0x4, PT ;  /* 0x000000041600780c */ /* 0x000fe40003f25270 */
[----:B------:R-:W-:Y:S02]  /*91e0*/  SEL R2, RZ, 0x1, P0 ;  /* 0x00000001ff027807 */ /* 0x000fe40000000000 */
[----:B-12---:R-:W-:Y:S01]  /*91f0*/  SEL R0, RZ, 0x1, P1 ;  /* 0x00000001ff007807 */ /* 0x006fe20000800000 */
[----:B------:R-:W-:Y:S01]  /*9200*/  UISETP.NE.AND UP0, UPT, UR6, URZ, UPT ;  /* 0x000000ff0600728c */ /* 0x000fe2000bf05270 */
[----:B------:R-:W-:Y:S01]  /*9210*/  LOP3.LUT R57, R57, R2, RZ, 0x3c, !PT ;  /* 0x0000000239397212 */ /* 0x000fe200078e3cff */
[----:B------:R-:W-:Y:S01]  /*9220*/  UIADD3 UR27, UPT, UPT, UR37, UR5, URZ ;  /* 0x00000005251b7290 */ /* 0x000fe2000fffe0ff */
[----:B------:R-:W-:Y:S01]  /*9230*/  LOP3.LUT R58, R58, R0, RZ, 0x3c, !PT ;  /* 0x000000003a3a7212 */ /* 0x000fe200078e3cff */
[----:B------:R-:W-:Y:S01]  /*9240*/  UIADD3 UR20, UPT, UPT, UR38, UR4, URZ ;  /* 0x0000000426147290 */ /* 0x000fe2000fffe0ff */
[----:B------:R-:W-:Y:S02]  /*9250*/  SEL R56, R56, RZ, P0 ;  /* 0x000000ff38387207 */ /* 0x000fe40000000000 */
[----:B------:R-:W-:Y:S02]  /*9260*/  SEL R22, R22, RZ, P1 ;  /* 0x000000ff16167207 */ /* 0x000fe40000800000 */
[----:B------:R-:W-:Y:S07]  /*9270*/  BRA.U UP0, `(.L_x_160) ;  /* 0xffffffdd00687547 */ /* 0x000fee000b83ffff */
[----:B------:R-:W1:Y:S01]  /*9280*/  LDCU.64 UR4, c[0x0][0x888] ;  /* 0x00011100ff0477ac */ /* 0x000e620008000a00 */
[----:B------:R-:W2:Y:S01]  /*9290*/  LDCU.64 UR6, c[0x0][0x890] ;  /* 0x00011200ff0677ac */ /* 0x000ea20008000a00 */
[----:B-1----:R-:W-:Y:S02]  /*92a0*/  ISETP.NE.U32.AND P2, PT, RZ, UR4, PT ;  /* 0x00000004ff007c0c */ /* 0x002fe4000bf45070 */
[----:B--2---:R-:W-:Y:S02]  /*92b0*/  ISETP.NE.U32.AND P1, PT, RZ, UR6, PT ;  /* 0x00000006ff007c0c */ /* 0x004fe4000bf25070 */
[----:B------:R-:W-:Y:S02]  /*92c0*/  ISETP.NE.AND.EX P2, PT, RZ, UR5, PT, P2 ;  /* 0x00000005ff007c0c */ /* 0x000fe4000bf45320 */
[----:B------:R-:W-:-:S13]  /*92d0*/  ISETP.NE.AND.EX P0, PT, RZ, UR7, PT, P1 ;  /* 0x00000007ff007c0c */ /* 0x000fda000bf05310 */
[----:B------:R-:W-:Y:S05]  /*92e0*/  @P2 BRA P0, `(.L_x_161) ;  /* 0x00000000003c2947 */ /* 0x000fea0000000000 */
[----:B------:R-:W-:-:S13]  /*92f0*/  ISETP.NE.AND.EX P1, PT, RZ, UR7, PT, P1 ;  /* 0x00000007ff007c0c */ /* 0x000fda000bf25310 */
[----:B------:R-:W-:Y:S05]  /*9300*/  @P1 BRA `(.L_x_162) ;  /* 0x00000000000c1947 */ /* 0x000fea0003800000 */
[----:B------:R-:W-:-:S13]  /*9310*/  FSETP.NEU.AND P0, PT, R26, RZ, PT ;  /* 0x000000ff1a00720b */ /* 0x000fda0003f0d000 */
[----:B------:R-:W-:Y:S05]  /*9320*/  @!P0 EXIT ;  /* 0x000000000000894d */ /* 0x000fea0003800000 */
[----:B------:R-:W-:Y:S05]  /*9330*/  BRA `(.L_x_161) ;  /* 0x0000000000287947 */ /* 0x000fea0003800000 */
.L_x_162:
[----:B------:R-:W-:Y:S01]  /*9340*/  ISETP.NE.AND P0, PT, R55, RZ, PT ;  /* 0x000000ff3700720c */ /* 0x000fe20003f05270 */
[----:B------:R-:W-:-:S12]  /*9350*/  BSSY.RECONVERGENT B0, `(.L_x_161) ;  /* 0x0000008000007945 */ /* 0x000fd80003800200 */
[----:B------:R-:W-:Y:S05]  /*9360*/  @P0 BRA `(.L_x_163) ;  /* 0x0000000000100947 */ /* 0x000fea0003800000 */
[----:B------:R-:W-:-:S04]  /*9370*/  ISETP.NE.U32.AND P0, PT, RZ, UR4, PT ;  /* 0x00000004ff007c0c */ /* 0x000fc8000bf05070 */
[----:B------:R-:W-:-:S13]  /*9380*/  ISETP.NE.AND.EX P0, PT, RZ, UR5, PT, P0 ;  /* 0x00000005ff007c0c */ /* 0x000fda000bf05300 */
[----:B------:R-:W-:Y:S05]  /*9390*/  @!P0 EXIT ;  /* 0x000000000000894d */ /* 0x000fea0003800000 */
[----:B------:R-:W-:Y:S05]  /*93a0*/  BRA `(.L_x_164) ;  /* 0x0000000000087947 */ /* 0x000fea0003800000 */
.L_x_163:
[----:B------:R-:W-:-:S13]  /*93b0*/  FSETP.NEU.AND P0, PT, R26, RZ, PT ;  /* 0x000000ff1a00720b */ /* 0x000fda0003f0d000 */
[----:B------:R-:W-:Y:S05]  /*93c0*/  @!P0 EXIT ;  /* 0x000000000000894d */ /* 0x000fea0003800000 */
.L_x_164:
[----:B------:R-:W-:Y:S05]  /*93d0*/  BSYNC.RECONVERGENT B0 ;  /* 0x0000000000007941 */ /* 0x000fea0003800200 */
.L_x_161:
[----:B------:R-:W1:Y:S01]  /*93e0*/  S2UR UR7, SR_CgaCtaId ;  /* 0x00000000000779c3 */ /* 0x000e620000008800 */
[----:B------:R-:W-:Y:S01]  /*93f0*/  ULEA UR6, UR52, UR45, 0x3 ;  /* 0x0000002d34067291 */ /* 0x000fe2000f8e18ff */
[----:B------:R-:W-:-:S04]  /*9400*/  DEPBAR.LE SB0, 0x0 ;  /* 0x000080000000791a */ /* 0x000fc80000000000 */
[----:B------:R-:W-:-:S04]  /*9410*/  UIADD3 UR6, UPT, UPT, UR6, 0x248, URZ ;  /* 0x0000024806067890 */ /* 0x000fc8000fffe0ff */
[----:B-1----:R-:W-:-:S09]  /*9420*/  UPRMT UR6, UR7, 0x654, UR6 ;  /* 0x0000065407067896 */ /* 0x002fd20008000006 */
[----:B------:R-:W-:Y:S01]  /*9430*/  SYNCS.ARRIVE.TRANS64.RED.A1T0 RZ, [UR6], RZ ;  /* 0x000000ffffff79a7 */ /* 0x000fe20008100406 */
[----:B------:R-:W-:Y:S05]  /*9440*/  EXIT ;  /* 0x000000000000794d */ /* 0x000fea0003800000 */
.L_x_25:
[----:B---3--:R3:W4:Y:S02]  /*9450*/  SYNCS.PHASECHK.TRANS64.TRYWAIT P0, [R0+URZ+0x2e0], R2 ;  /* 0x0002e002000075a7 */ /* 0x00872400080011ff */
[----:B----4-:R-:W-:Y:S05]  /*9460*/  @!P0 NANOSLEEP.SYNCS 0x989680 ;  /* 0x009896800000895d */ /* 0x010fea0003900000 */
[----:B------:R-:W4:Y:S02]  /*9470*/  @!P0 SYNCS.PHASECHK.TRANS64 P0, [R0+URZ+0x2e0], R2 ;  /* 0x0002e002000085a7 */ /* 0x000f2400080010ff */
[----:B----4-:R-:W-:Y:S05]  /*9480*/  @!P0 BRA `(.L_x_25) ;  /* 0xfffffffc00f08947 */ /* 0x010fea000383ffff */
[----:B------:R-:W-:Y:S05]  /*9490*/  BRA `(.L_x_165) ;  /* 0xffffff8c004c7947 */ /* 0x000fea000383ffff */
.L_x_28:
[----:B---3--:R-:W-:-:S07]  /*94a0*/  MOV R0, UR33 ;  /* 0x0000002100007c02 */ /* 0x008fce0008000f00 */
.L_x_166:
[----:B---3--:R3:W4:Y:S02]  /*94b0*/  SYNCS.PHASECHK.TRANS64.TRYWAIT P0, [R0+URZ+0x118], R3 ;  /* 0x00011803000075a7 */ /* 0x00872400080011ff */
[----:B----4-:R-:W-:Y:S05]  /*94c0*/  @!P0 NANOSLEEP.SYNCS 0x989680 ;  /* 0x009896800000895d */ /* 0x010fea0003900000 */
[----:B------:R-:W4:Y:S02]  /*94d0*/  @!P0 SYNCS.PHASECHK.TRANS64 P0, [R0+URZ+0x118], R3 ;  /* 0x00011803000085a7 */ /* 0x000f2400080010ff */
[----:B----4-:R-:W-:Y:S05]  /*94e0*/  @!P0 BRA `(.L_x_166) ;  /* 0xfffffffc00f08947 */ /* 0x010fea000383ffff */
[----:B------:R-:W-:Y:S05]  /*94f0*/  BRA `(.L_x_27) ;  /* 0xffffff8c009c7947 */ /* 0x000fea000383ffff */
.L_x_35:
[----:B--2---:R-:W-:-:S07]  /*9500*/  MOV R0, UR17 ;  /* 0x0000001100007c02 */ /* 0x004fce0008000f00 */
.L_x_167:
[----:B--2---:R2:W3:Y:S02]  /*9510*/  SYNCS.PHASECHK.TRANS64.TRYWAIT P0, [R0+URZ+0x118], R3 ;  /* 0x00011803000075a7 */ /* 0x0044e400080011ff */
[----:B---3--:R-:W-:Y:S05]  /*9520*/  @!P0 NANOSLEEP.SYNCS 0x989680 ;  /* 0x009896800000895d */ /* 0x008fea0003900000 */
[----:B------:R-:W3:Y:S02]  /*9530*/  @!P0 SYNCS.PHASECHK.TRANS64 P0, [R0+URZ+0x118], R3 ;  /* 0x00011803000085a7 */ /* 0x000ee400080010ff */
[----:B---3--:R-:W-:Y:S05]  /*9540*/  @!P0 BRA `(.L_x_167) ;  /* 0xfffffffc00f08947 */ /* 0x008fea000383ffff */
[----:B------:R-:W-:Y:S05]  /*9550*/  BRA `(.L_x_34) ;  /* 0xffffff9000687947 */ /* 0x000fea000383ffff */
.L_x_40:
[----:B-1----:R1:W2:Y:S02]  /*9560*/  SYNCS.PHASECHK.TRANS64.TRYWAIT P0, [R3+URZ+0x270], R0 ;  /* 0x00027000030075a7 */ /* 0x0022a400080011ff */
[----:B--2---:R-:W-:Y:S05]  /*9570*/  @!P0 NANOSLEEP.SYNCS 0x989680 ;  /* 0x009896800000895d */ /* 0x004fea0003900000 */
[----:B------:R-:W2:Y:S02]  /*9580*/  @!P0 SYNCS.PHASECHK.TRANS64 P0, [R3+URZ+0x270], R0 ;  /* 0x00027000030085a7 */ /* 0x000ea400080010ff */
[----:B--2---:R-:W-:Y:S05]  /*9590*/  @!P0 BRA `(.L_x_40) ;  /* 0xfffffffc00f08947 */ /* 0x004fea000383ffff */
[----:B------:R-:W-:Y:S05]  /*95a0*/  BRA `(.L_x_168) ;  /* 0xffffff94000c7947 */ /* 0x000fea000383ffff */
.L_x_44:
[----:B------:R-:W-:-:S07]  /*95b0*/  MOV R0, UR4 ;  /* 0x0000000400007c02 */ /* 0x000fce0008000f00 */
.L_x_169:
[----:B-1----:R1:W2:Y:S02]  /*95c0*/  SYNCS.PHASECHK.TRANS64.TRYWAIT P0, [R0+URZ], R2 ;  /* 0x00000002000075a7 */ /* 0x0022a400080011ff */
[----:B--2---:R-:W-:Y:S05]  /*95d0*/  @!P0 NANOSLEEP.SYNCS 0x989680 ;  /* 0x009896800000895d */ /* 0x004fea0003900000 */
[----:B------:R-:W2:Y:S02]  /*95e0*/  @!P0 SYNCS.PHASECHK.TRANS64 P0, [R0+URZ], R2 ;  /* 0x00000002000085a7 */ /* 0x000ea400080010ff */
[----:B--2---:R-:W-:Y:S05]  /*95f0*/  @!P0 BRA `(.L_x_169) ;  /* 0xfffffffc00f08947 */ /* 0x004fea000383ffff */
[----:B------:R-:W-:Y:S05]  /*9600*/  BRA `(.L_x_170) ;  /* 0xffffff9800b87947 */ /* 0x000fea000383ffff */
.L_x_45:
[----:B------:R-:W-:-:S07]  /*9610*/  MOV R0, UR5 ;  /* 0x0000000500007c02 */ /* 0x000fce0008000f00 */
.L_x_171:
[----:B-1----:R1:W2:Y:S02]  /*9620*/  SYNCS.PHASECHK.TRANS64.TRYWAIT P0, [R0+URZ], R3 ;  /* 0x00000003000075a7 */ /* 0x0022a400080011ff */
[----:B--2---:R-:W-:Y:S05]  /*9630*/  @!P0 NANOSLEEP.SYNCS 0x989680 ;  /* 0x009896800000895d */ /* 0x004fea0003900000 */
[----:B------:R-:W2:Y:S02]  /*9640*/  @!P0 SYNCS.PHASECHK.TRANS64 P0, [R0+URZ], R3 ;  /* 0x00000003000085a7 */ /* 0x000ea400080010ff */
[----:B--2---:R-:W-:Y:S05]  /*9650*/  @!P0 BRA `(.L_x_171) ;  /* 0xfffffffc00f08947 */ /* 0x004fea000383ffff */
[----:B------:R-:W-:Y:S05]  /*9660*/  BRA `(.L_x_172) ;  /* 0xffffff9800c47947 */ /* 0x000fea000383ffff */
.L_x_46:
[----:B------:R-:W-:-:S07]  /*9670*/  MOV R0, UR5 ;  /* 0x0000000500007c02 */ /* 0x000fce0008000f00 */
.L_x_173:
[----:B-1----:R1:W2:Y:S02]  /*9680*/  SYNCS.PHASECHK.TRANS64.TRYWAIT P0, [R0+URZ], R3 ;  /* 0x00000003000075a7 */ /* 0x0022a400080011ff */
[----:B--2---:R-:W-:Y:S05]  /*9690*/  @!P0 NANOSLEEP.SYNCS 0x989680 ;  /* 0x009896800000895d */ /* 0x004fea0003900000 */
[----:B------:R-:W2:Y:S02]  /*96a0*/  @!P0 SYNCS.PHASECHK.TRANS64 P0, [R0+URZ], R3 ;  /* 0x00000003000085a7 */ /* 0x000ea400080010ff */
[----:B--2---:R-:W-:Y:S05]  /*96b0*/  @!P0 BRA `(.L_x_173) ;  /* 0xfffffffc00f08947 */ /* 0x004fea000383ffff */
[----:B------:R-:W-:Y:S05]  /*96c0*/  BRA `(.L_x_174) ;  /* 0xffffff9800d07947 */ /* 0x000fea000383ffff */
.L_x_47:
[----:B------:R-:W-:-:S07]  /*96d0*/  MOV R0, UR5 ;  /* 0x0000000500007c02 */ /* 0x000fce0008000f00 */
.L_x_175:
[----:B-1----:R1:W2:Y:S02]  /*96e0*/  SYNCS.PHASECHK.TRANS64.TRYWAIT P0, [R0+URZ], R3 ;  /* 0x00000003000075a7 */ /* 0x0022a400080011ff */
[----:B--2---:R-:W-:Y:S05]  /*96f0*/  @!P0 NANOSLEEP.SYNCS 0x989680 ;  /* 0x009896800000895d */ /* 0x004fea0003900000 */
[----:B------:R-:W2:Y:S02]  /*9700*/  @!P0 SYNCS.PHASECHK.TRANS64 P0, [R0+URZ], R3 ;  /* 0x00000003000085a7 */ /* 0x000ea400080010ff */
[----:B--2---:R-:W-:Y:S05]  /*9710*/  @!P0 BRA `(.L_x_175) ;  /* 0xfffffffc00f08947 */ /* 0x004fea000383ffff */
[----:B------:R-:W-:Y:S05]  /*9720*/  BRA `(.L_x_176) ;  /* 0xffffff9800dc7947 */ /* 0x000fea000383ffff */
.L_x_48:
[----:B------:R-:W-:-:S07]  /*9730*/  MOV R0, UR5 ;  /* 0x0000000500007c02 */ /* 0x000fce0008000f00 */
.L_x_177:
[----:B-1----:R1:W2:Y:S02]  /*9740*/  SYNCS.PHASECHK.TRANS64.TRYWAIT P0, [R0+URZ], R3 ;  /* 0x00000003000075a7 */ /* 0x0022a400080011ff */
[----:B--2---:R-:W-:Y:S05]  /*9750*/  @!P0 NANOSLEEP.SYNCS 0x989680 ;  /* 0x009896800000895d */ /* 0x004fea0003900000 */
[----:B------:R-:W2:Y:S02]  /*9760*/  @!P0 SYNCS.PHASECHK.TRANS64 P0, [R0+URZ], R3 ;  /* 0x00000003000085a7 */ /* 0x000ea400080010ff */
[----:B--2---:R-:W-:Y:S05]  /*9770*/  @!P0 BRA `(.L_x_177) ;  /* 0xfffffffc00f08947 */ /* 0x004fea000383ffff */
[----:B------:R-:W-:Y:S05]  /*9780*/  BRA `(.L_x_178) ;  /* 0xffffff9800e87947 */ /* 0x000fea000383ffff */
.L_x_49:
[----:B------:R-:W-:-:S07]  /*9790*/  MOV R0, UR5 ;  /* 0x0000000500007c02 */ /* 0x000fce0008000f00 */
.L_x_179:
[----:B-1----:R1:W2:Y:S02]  /*97a0*/  SYNCS.PHASECHK.TRANS64.TRYWAIT P0, [R0+URZ], R3 ;  /* 0x00000003000075a7 */ /* 0x0022a400080011ff */
[----:B--2---:R-:W-:Y:S05]  /*97b0*/  @!P0 NANOSLEEP.SYNCS 0x989680 ;  /* 0x009896800000895d */ /* 0x004fea0003900000 */
[----:B------:R-:W2:Y:S02]  /*97c0*/  @!P0 SYNCS.PHASECHK.TRANS64 P0, [R0+URZ], R3 ;  /* 0x00000003000085a7 */ /* 0x000ea400080010ff */
[----:B--2---:R-:W-:Y:S05]  /*97d0*/  @!P0 BRA `(.L_x_179) ;  /* 0xfffffffc00f08947 */ /* 0x004fea000383ffff */
[----:B------:R-:W-:Y:S05]  /*97e0*/  BRA `(.L_x_180) ;  /* 0xffffff9800f47947 */ /* 0x000fea000383ffff */
.L_x_50:
[----:B------:R-:W-:-:S07]  /*97f0*/  MOV R0, UR5 ;  /* 0x0000000500007c02 */ /* 0x000fce0008000f00 */
.L_x_181:
[----:B-1----:R1:W2:Y:S02]  /*9800*/  SYNCS.PHASECHK.TRANS64.TRYWAIT P0, [R0+URZ], R3 ;  /* 0x00000003000075a7 */ /* 0x0022a400080011ff */
[----:B--2---:R-:W-:Y:S05]  /*9810*/  @!P0 NANOSLEEP.SYNCS 0x989680 ;  /* 0x009896800000895d */ /* 0x004fea0003900000 */
[----:B------:R-:W2:Y:S02]  /*9820*/  @!P0 SYNCS.PHASECHK.TRANS64 P0, [R0+URZ], R3 ;  /* 0x00000003000085a7 */ /* 0x000ea400080010ff */
[----:B--2---:R-:W-:Y:S05]  /*9830*/  @!P0 BRA `(.L_x_181) ;  /* 0xfffffffc00f08947 */ /* 0x004fea000383ffff */
[----:B------:R-:W-:Y:S05]  /*9840*/  BRA `(.L_x_182) ;  /* 0xffffff9c00007947 */ /* 0x000fea000383ffff */
.L_x_51:
[----:B------:R-:W-:-:S07]  /*9850*/  MOV R0, UR5 ;  /* 0x0000000500007c02 */ /* 0x000fce0008000f00 */
.L_x_183:
[----:B-1----:R1:W2:Y:S02]  /*9860*/  SYNCS.PHASECHK.TRANS64.TRYWAIT P0, [R0+URZ], R3 ;  /* 0x00000003000075a7 */ /* 0x0022a400080011ff */
[----:B--2---:R-:W-:Y:S05]  /*9870*/  @!P0 NANOSLEEP.SYNCS 0x989680 ;  /* 0x009896800000895d */ /* 0x004fea0003900000 */
[----:B------:R-:W2:Y:S02]  /*9880*/  @!P0 SYNCS.PHASECHK.TRANS64 P0, [R0+URZ], R3 ;  /* 0x00000003000085a7 */ /* 0x000ea400080010ff */
[----:B--2---:R-:W-:Y:S05]  /*9890*/  @!P0 BRA `(.L_x_183) ;  /* 0xfffffffc00f08947 */ /* 0x004fea000383ffff */
[----:B------:R-:W-:Y:S05]  /*98a0*/  BRA `(.L_x_184) ;  /* 0xffffff9c000c7947 */ /* 0x000fea000383ffff */
.L_x_52:
[----:B------:R-:W-:-:S07]  /*98b0*/  MOV R0, UR5 ;  /* 0x0000000500007c02 */ /* 0x000fce0008000f00 */
.L_x_185:
[----:B-1----:R1:W2:Y:S02]  /*98c0*/  SYNCS.PHASECHK.TRANS64.TRYWAIT P0, [R0+URZ], R3 ;  /* 0x00000003000075a7 */ /* 0x0022a400080011ff */
[----:B--2---:R-:W-:Y:S05]  /*98d0*/  @!P0 NANOSLEEP.SYNCS 0x989680 ;  /* 0x009896800000895d */ /* 0x004fea0003900000 */
[----:B------:R-:W2:Y:S02]  /*98e0*/  @!P0 SYNCS.PHASECHK.TRANS64 P0, [R0+URZ], R3 ;  /* 0x00000003000085a7 */ /* 0x000ea400080010ff */
[----:B--2---:R-:W-:Y:S05]  /*98f0*/  @!P0 BRA `(.L_x_185) ;  /* 0xfffffffc00f08947 */ /* 0x004fea000383ffff */
[----:B------:R-:W-:Y:S05]  /*9900*/  BRA `(.L_x_186) ;  /* 0xffffff9c00187947 */ /* 0x000fea000383ffff */
.L_x_53:
[----:B------:R-:W-:-:S07]  /*9910*/  MOV R0, UR5 ;  /* 0x0000000500007c02 */ /* 0x000fce0008000f00 */
.L_x_187:
[----:B-1----:R1:W2:Y:S02]  /*9920*/  SYNCS.PHASECHK.TRANS64.TRYWAIT P0, [R0+URZ], R3 ;  /* 0x00000003000075a7 */ /* 0x0022a400080011ff */
[----:B--2---:R-:W-:Y:S05]  /*9930*/  @!P0 NANOSLEEP.SYNCS 0x989680 ;  /* 0x009896800000895d */ /* 0x004fea0003900000 */
[----:B------:R-:W2:Y:S02]  /*9940*/  @!P0 SYNCS.PHASECHK.TRANS64 P0, [R0+URZ], R3 ;  /* 0x00000003000085a7 */ /* 0x000ea400080010ff */
[----:B--2---:R-:W-:Y:S05]  /*9950*/  @!P0 BRA `(.L_x_187) ;  /* 0xfffffffc00f08947 */ /* 0x004fea000383ffff */
[----:B------:R-:W-:Y:S05]  /*9960*/  BRA `(.L_x_188) ;  /* 0xffffff9c00247947 */ /* 0x000fea000383ffff */
.L_x_54:
[----:B------:R-:W-:-:S07]  /*9970*/  MOV R0, UR5 ;  /* 0x0000000500007c02 */ /* 0x000fce0008000f00 */
.L_x_189:
[----:B-1----:R1:W2:Y:S02]  /*9980*/  SYNCS.PHASECHK.TRANS64.TRYWAIT P0, [R0+URZ], R3 ;  /* 0x00000003000075a7 */ /* 0x0022a400080011ff */
[----:B--2---:R-:W-:Y:S05]  /*9990*/  @!P0 NANOSLEEP.SYNCS 0x989680 ;  /* 0x009896800000895d */ /* 0x004fea0003900000 */
[----:B------:R-:W2:Y:S02]  /*99a0*/  @!P0 SYNCS.PHASECHK.TRANS64 P0, [R0+URZ], R3 ;  /* 0x00000003000085a7 */ /* 0x000ea400080010ff */
[----:B--2---:R-:W-:Y:S05]  /*99b0*/  @!P0 BRA `(.L_x_189) ;  /* 0xfffffffc00f08947 */ /* 0x004fea000383ffff */
[----:B------:R-:W-:Y:S05]  /*99c0*/  BRA `(.L_x_190) ;  /* 0xffffff9c00307947 */ /* 0x000fea000383ffff */
.L_x_55:
[----:B------:R-:W-:-:S07]  /*99d0*/  MOV R0, UR5 ;  /* 0x0000000500007c02 */ /* 0x000fce0008000f00 */
.L_x_191:
[----:B-1----:R1:W2:Y:S02]  /*99e0*/  SYNCS.PHASECHK.TRANS64.TRYWAIT P0, [R0+URZ], R3 ;  /* 0x00000003000075a7 */ /* 0x0022a400080011ff */
[----:B--2---:R-:W-:Y:S05]  /*99f0*/  @!P0 NANOSLEEP.SYNCS 0x989680 ;  /* 0x009896800000895d */ /* 0x004fea0003900000 */
[----:B------:R-:W2:Y:S02]  /*9a00*/  @!P0 SYNCS.PHASECHK.TRANS64 P0, [R0+URZ], R3 ;  /* 0x00000003000085a7 */ /* 0x000ea400080010ff */
[----:B--2---:R-:W-:Y:S05]  /*9a10*/  @!P0 BRA `(.L_x_191) ;  /* 0xfffffffc00f08947 */ /* 0x004fea000383ffff */
[----:B------:R-:W-:Y:S05]  /*9a20*/  BRA `(.L_x_192) ;  /* 0xffffff9c003c7947 */ /* 0x000fea000383ffff */
.L_x_56:
[----:B------:R-:W-:-:S07]  /*9a30*/  MOV R0, UR5 ;  /* 0x0000000500007c02 */ /* 0x000fce0008000f00 */
.L_x_193:
[----:B-1----:R1:W2:Y:S02]  /*9a40*/  SYNCS.PHASECHK.TRANS64.TRYWAIT P0, [R0+URZ], R3 ;  /* 0x00000003000075a7 */ /* 0x0022a400080011ff */
[----:B--2---:R-:W-:Y:S05]  /*9a50*/  @!P0 NANOSLEEP.SYNCS 0x989680 ;  /* 0x009896800000895d */ /* 0x004fea0003900000 */
[----:B------:R-:W2:Y:S02]  /*9a60*/  @!P0 SYNCS.PHASECHK.TRANS64 P0, [R0+URZ], R3 ;  /* 0x00000003000085a7 */ /* 0x000ea400080010ff */
[----:B--2---:R-:W-:Y:S05]  /*9a70*/  @!P0 BRA `(.L_x_193) ;  /* 0xfffffffc00f08947 */ /* 0x004fea000383ffff */
[----:B------:R-:W-:Y:S05]  /*9a80*/  BRA `(.L_x_194) ;  /* 0xffffff9c00487947 */ /* 0x000fea000383ffff */
.L_x_57:
[----:B------:R-:W-:-:S07]  /*9a90*/  MOV R0, UR5 ;  /* 0x0000000500007c02 */ /* 0x000fce0008000f00 */
.L_x_195:
[----:B-1----:R1:W2:Y:S02]  /*9aa0*/  SYNCS.PHASECHK.TRANS64.TRYWAIT P0, [R0+URZ], R3 ;  /* 0x00000003000075a7 */ /* 0x0022a400080011ff */
[----:B--2---:R-:W-:Y:S05]  /*9ab0*/  @!P0 NANOSLEEP.SYNCS 0x989680 ;  /* 0x009896800000895d */ /* 0x004fea0003900000 */
[----:B------:R-:W2:Y:S02]  /*9ac0*/  @!P0 SYNCS.PHASECHK.TRANS64 P0, [R0+URZ], R3 ;  /* 0x00000003000085a7 */ /* 0x000ea400080010ff */
[----:B--2---:R-:W-:Y:S05]  /*9ad0*/  @!P0 BRA `(.L_x_195) ;  /* 0xfffffffc00f08947 */ /* 0x004fea000383ffff */
[----:B------:R-:W-:Y:S05]  /*9ae0*/  BRA `(.L_x_196) ;  /* 0xffffff9c00547947 */ /* 0x000fea000383ffff */
.L_x_58:
[----:B------:R-:W-:-:S07]  /*9af0*/  MOV R0, UR5 ;  /* 0x0000000500007c02 */ /* 0x000fce0008000f00 */
.L_x_197:
[----:B-1----:R1:W2:Y:S02]  /*9b00*/  SYNCS.PHASECHK.TRANS64.TRYWAIT P0, [R0+URZ], R3 ;  /* 0x00000003000075a7 */ /* 0x0022a400080011ff */
[----:B--2---:R-:W-:Y:S05]  /*9b10*/  @!P0 NANOSLEEP.SYNCS 0x989680 ;  /* 0x009896800000895d */ /* 0x004fea0003900000 */
[----:B------:R-:W2:Y:S02]  /*9b20*/  @!P0 SYNCS.PHASECHK.TRANS64 P0, [R0+URZ], R3 ;  /* 0x00000003000085a7 */ /* 0x000ea400080010ff */
[----:B--2---:R-:W-:Y:S05]  /*9b30*/  @!P0 BRA `(.L_x_197) ;  /* 0xfffffffc00f08947 */ /* 0x004fea000383ffff */
[----:B------:R-:W-:Y:S05]  /*9b40*/  BRA `(.L_x_198) ;  /* 0xffffff9c00607947 */ /* 0x000fea000383ffff */
.L_x_59:
[----:B------:R-:W-:-:S07]  /*9b50*/  MOV R0, UR5 ;  /* 0x0000000500007c02 */ /* 0x000fce0008000f00 */
.L_x_199:
[----:B-1----:R1:W2:Y:S02]  /*9b60*/  SYNCS.PHASECHK.TRANS64.TRYWAIT P0, [R0+URZ], R3 ;  /* 0x00000003000075a7 */ /* 0x0022a400080011ff */
[----:B--2---:R-:W-:Y:S05]  /*9b70*/  @!P0 NANOSLEEP.SYNCS 0x989680 ;  /* 0x009896800000895d */ /* 0x004fea0003900000 */
[----:B------:R-:W2:Y:S02]  /*9b80*/  @!P0 SYNCS.PHASECHK.TRANS64 P0, [R0+URZ], R3 ;  /* 0x00000003000085a7 */ /* 0x000ea400080010ff */
[----:B--2---:R-:W-:Y:S05]  /*9b90*/  @!P0 BRA `(.L_x_199) ;  /* 0xfffffffc00f08947 */ /* 0x004fea000383ffff */
[----:B------:R-:W-:Y:S05]  /*9ba0*/  BRA `(.L_x_200) ;  /* 0xffffff9c006c7947 */ /* 0x000fea000383ffff */
.L_x_60:
[----:B------:R-:W-:-:S07]  /*9bb0*/  MOV R0, UR5 ;  /* 0x0000000500007c02 */ /* 0x000fce0008000f00 */
.L_x_201:
[----:B-1----:R1:W2:Y:S02]  /*9bc0*/  SYNCS.PHASECHK.TRANS64.TRYWAIT P0, [R0+URZ], R3 ;  /* 0x00000003000075a7 */ /* 0x0022a400080011ff */
[----:B--2---:R-:W-:Y:S05]  /*9bd0*/  @!P0 NANOSLEEP.SYNCS 0x989680 ;  /* 0x009896800000895d */ /* 0x004fea0003900000 */
[----:B------:R-:W2:Y:S02]  /*9be0*/  @!P0 SYNCS.PHASECHK.TRANS64 P0, [R0+URZ], R3 ;  /* 0x00000003000085a7 */ /* 0x000ea400080010ff */
[----:B--2---:R-:W-:Y:S05]  /*9bf0*/  @!P0 BRA `(.L_x_201) ;  /* 0xfffffffc00f08947 */ /* 0x004fea000383ffff */
[----:B------:R-:W-:Y:S05]  /*9c00*/  BRA `(.L_x_202) ;  /* 0xffffff9c00787947 */ /* 0x000fea000383ffff */
.L_x_61:
[----:B------:R-:W-:-:S07]  /*9c10*/  MOV R0, UR5 ;  /* 0x0000000500007c02 */ /* 0x000fce0008000f00 */
.L_x_203:
[----:B-1----:R1:W2:Y:S02]  /*9c20*/  SYNCS.PHASECHK.TRANS64.TRYWAIT P0, [R0+URZ], R3 ;  /* 0x00000003000075a7 */ /* 0x0022a400080011ff */
[----:B--2---:R-:W-:Y:S05]  /*9c30*/  @!P0 NANOSLEEP.SYNCS 0x989680 ;  /* 0x009896800000895d */ /* 0x004fea0003900000 */
[----:B------:R-:W2:Y:S02]  /*9c40*/  @!P0 SYNCS.PHASECHK.TRANS64 P0, [R0+URZ], R3 ;  /* 0x00000003000085a7 */ /* 0x000ea400080010ff */
[----:B--2---:R-:W-:Y:S05]  /*9c50*/  @!P0 BRA `(.L_x_203) ;  /* 0xfffffffc00f08947 */ /* 0x004fea000383ffff */
[----:B------:R-:W-:Y:S05]  /*9c60*/  BRA `(.L_x_204) ;  /* 0xffffff9c00847947 */ /* 0x000fea000383ffff */
.L_x_62:
[----:B------:R-:W-:-:S07]  /*9c70*/  MOV R0, UR5 ;  /* 0x0000000500007c02 */ /* 0x000fce0008000f00 */
.L_x_205:
[----:B-1----:R1:W2:Y:S02]  /*9c80*/  SYNCS.PHASECHK.TRANS64.TRYWAIT P0, [R0+URZ], R3 ;  /* 0x00000003000075a7 */ /* 0x0022a400080011ff */
[----:B--2---:R-:W-:Y:S05]  /*9c90*/  @!P0 NANOSLEEP.SYNCS 0x989680 ;  /* 0x009896800000895d */ /* 0x004fea0003900000 */
[----:B------:R-:W2:Y:S02]  /*9ca0*/  @!P0 SYNCS.PHASECHK.TRANS64 P0, [R0+URZ], R3 ;  /* 0x00000003000085a7 */ /* 0x000ea400080010ff */
[----:B--2---:R-:W-:Y:S05]  /*9cb0*/  @!P0 BRA `(.L_x_205) ;  /* 0xfffffffc00f08947 */ /* 0x004fea000383ffff */
[----:B------:R-:W-:Y:S05]  /*9cc0*/  BRA `(.L_x_206) ;  /* 0xffffff9c00907947 */ /* 0x000fea000383ffff */
.L_x_63:
[----:B------:R-:W-:-:S07]  /*9cd0*/  MOV R0, UR5 ;  /* 0x0000000500007c02 */ /* 0x000fce0008000f00 */
.L_x_207:
[----:B-1----:R1:W2:Y:S02]  /*9ce0*/  SYNCS.PHASECHK.TRANS64.TRYWAIT P0, [R0+URZ], R3 ;  /* 0x00000003000075a7 */ /* 0x0022a400080011ff */
[----:B--2---:R-:W-:Y:S05]  /*9cf0*/  @!P0 NANOSLEEP.SYNCS 0x989680 ;  /* 0x009896800000895d */ /* 0x004fea0003900000 */
[----:B------:R-:W2:Y:S02]  /*9d00*/  @!P0 SYNCS.PHASECHK.TRANS64 P0, [R0+URZ], R3 ;  /* 0x00000003000085a7 */ /* 0x000ea400080010ff */
[----:B--2---:R-:W-:Y:S05]  /*9d10*/  @!P0 BRA `(.L_x_207) ;  /* 0xfffffffc00f08947 */ /* 0x004fea000383ffff */
[----:B------:R-:W-:Y:S05]  /*9d20*/  BRA `(.L_x_208) ;  /* 0xffffff9c009c7947 */ /* 0x000fea000383ffff */
.L_x_64:
[----:B------:R-:W-:-:S07]  /*9d30*/  MOV R0, UR5 ;  /* 0x0000000500007c02 */ /* 0x000fce0008000f00 */
.L_x_209:
[----:B-1----:R1:W2:Y:S02]  /*9d40*/  SYNCS.PHASECHK.TRANS64.TRYWAIT P0, [R0+URZ], R3 ;  /* 0x00000003000075a7 */ /* 0x0022a400080011ff */
[----:B--2---:R-:W-:Y:S05]  /*9d50*/  @!P0 NANOSLEEP.SYNCS 0x989680 ;  /* 0x009896800000895d */ /* 0x004fea0003900000 */
[----:B------:R-:W2:Y:S02]  /*9d60*/  @!P0 SYNCS.PHASECHK.TRANS64 P0, [R0+URZ], R3 ;  /* 0x00000003000085a7 */ /* 0x000ea400080010ff */
[----:B--2---:R-:W-:Y:S05]  /*9d70*/  @!P0 BRA `(.L_x_209) ;  /* 0xfffffffc00f08947 */ /* 0x004fea000383ffff */
[----:B------:R-:W-:Y:S05]  /*9d80*/  BRA `(.L_x_210) ;  /* 0xffffff9c00a87947 */ /* 0x000fea000383ffff */
.L_x_65:
[----:B------:R-:W-:-:S07]  /*9d90*/  MOV R0, UR5 ;  /* 0x0000000500007c02 */ /* 0x000fce0008000f00 */
.L_x_211:
[----:B-1----:R1:W2:Y:S02]  /*9da0*/  SYNCS.PHASECHK.TRANS64.TRYWAIT P0, [R0+URZ], R3 ;  /* 0x00000003000075a7 */ /* 0x0022a400080011ff */
[----:B--2---:R-:W-:Y:S05]  /*9db0*/  @!P0 NANOSLEEP.SYNCS 0x989680 ;  /* 0x009896800000895d */ /* 0x004fea0003900000 */
[----:B------:R-:W2:Y:S02]  /*9dc0*/  @!P0 SYNCS.PHASECHK.TRANS64 P0, [R0+URZ], R3 ;  /* 0x00000003000085a7 */ /* 0x000ea400080010ff */
[----:B--2---:R-:W-:Y:S05]  /*9dd0*/  @!P0 BRA `(.L_x_211) ;  /* 0xfffffffc00f08947 */ /* 0x004fea000383ffff */
[----:B------:R-:W-:Y:S05]  /*9de0*/  BRA `(.L_x_212) ;  /* 0xffffff9c00b47947 */ /* 0x000fea000383ffff */
.L_x_66:
[----:B------:R-:W-:-:S07]  /*9df0*/  MOV R0, UR5 ;  /* 0x0000000500007c02 */ /* 0x000fce0008000f00 */
.L_x_213:
[----:B-1----:R1:W2:Y:S02]  /*9e00*/  SYNCS.PHASECHK.TRANS64.TRYWAIT P0, [R0+URZ], R3 ;  /* 0x00000003000075a7 */ /* 0x0022a400080011ff */
[----:B--2---:R-:W-:Y:S05]  /*9e10*/  @!P0 NANOSLEEP.SYNCS 0x989680 ;  /* 0x009896800000895d */ /* 0x004fea0003900000 */
[----:B------:R-:W2:Y:S02]  /*9e20*/  @!P0 SYNCS.PHASECHK.TRANS64 P0, [R0+URZ], R3 ;  /* 0x00000003000085a7 */ /* 0x000ea400080010ff */
[----:B--2---:R-:W-:Y:S05]  /*9e30*/  @!P0 BRA `(.L_x_213) ;  /* 0xfffffffc00f08947 */ /* 0x004fea000383ffff */
[----:B------:R-:W-:Y:S05]  /*9e40*/  BRA `(.L_x_214) ;  /* 0xffffff9c00c07947 */ /* 0x000fea000383ffff */
.L_x_67:
[----:B------:R-:W-:-:S07]  /*9e50*/  MOV R0, UR5 ;  /* 0x0000000500007c02 */ /* 0x000fce0008000f00 */
.L_x_215:
[----:B-1----:R1:W2:Y:S02]  /*9e60*/  SYNCS.PHASECHK.TRANS64.TRYWAIT P0, [R0+URZ], R3 ;  /* 0x00000003000075a7 */ /* 0x0022a400080011ff */
[----:B--2---:R-:W-:Y:S05]  /*9e70*/  @!P0 NANOSLEEP.SYNCS 0x989680 ;  /* 0x009896800000895d */ /* 0x004fea0003900000 */
[----:B------:R-:W2:Y:S02]  /*9e80*/  @!P0 SYNCS.PHASECHK.TRANS64 P0, [R0+URZ], R3 ;  /* 0x00000003000085a7 */ /* 0x000ea400080010ff */
[----:B--2---:R-:W-:Y:S05]  /*9e90*/  @!P0 BRA `(.L_x_215) ;  /* 0xfffffffc00f08947 */ /* 0x004fea000383ffff */
[----:B------:R-:W-:Y:S05]  /*9ea0*/  BRA `(.L_x_216) ;  /* 0xffffff9c00cc7947 */ /* 0x000fea000383ffff */
.L_x_68:
[----:B------:R-:W-:-:S07]  /*9eb0*/  MOV R0, UR5 ;  /* 0x0000000500007c02 */ /* 0x000fce0008000f00 */
.L_x_217:
[----:B-1----:R1:W2:Y:S02]  /*9ec0*/  SYNCS.PHASECHK.TRANS64.TRYWAIT P0, [R0+URZ], R3 ;  /* 0x00000003000075a7 */ /* 0x0022a400080011ff */
[----:B--2---:R-:W-:Y:S05]  /*9ed0*/  @!P0 NANOSLEEP.SYNCS 0x989680 ;  /* 0x009896800000895d */ /* 0x004fea0003900000 */
[----:B------:R-:W2:Y:S02]  /*9ee0*/  @!P0 SYNCS.PHASECHK.TRANS64 P0, [R0+URZ], R3 ;  /* 0x00000003000085a7 */ /* 0x000ea400080010ff */
[----:B--2---:R-:W-:Y:S05]  /*9ef0*/  @!P0 BRA `(.L_x_217) ;  /* 0xfffffffc00f08947 */ /* 0x004fea000383ffff */
[----:B------:R-:W-:Y:S05]  /*9f00*/  BRA `(.L_x_218) ;  /* 0xffffff9c00d87947 */ /* 0x000fea000383ffff */
.L_x_69:
[----:B------:R-:W-:-:S07]  /*9f10*/  MOV R0, UR5 ;  /* 0x0000000500007c02 */ /* 0x000fce0008000f00 */
.L_x_219:
[----:B-1----:R1:W2:Y:S02]  /*9f20*/  SYNCS.PHASECHK.TRANS64.TRYWAIT P0, [R0+URZ], R3 ;  /* 0x00000003000075a7 */ /* 0x0022a400080011ff */
[----:B--2---:R-:W-:Y:S05]  /*9f30*/  @!P0 NANOSLEEP.SYNCS 0x989680 ;  /* 0x009896800000895d */ /* 0x004fea0003900000 */
[----:B------:R-:W2:Y:S02]  /*9f40*/  @!P0 SYNCS.PHASECHK.TRANS64 P0, [R0+URZ], R3 ;  /* 0x00000003000085a7 */ /* 0x000ea400080010ff */
[----:B--2---:R-:W-:Y:S05]  /*9f50*/  @!P0 BRA `(.L_x_219) ;  /* 0xfffffffc00f08947 */ /* 0x004fea000383ffff */
[----:B------:R-:W-:Y:S05]  /*9f60*/  BRA `(.L_x_220) ;  /* 0xffffff9c00e47947 */ /* 0x000fea000383ffff */
.L_x_70:
[----:B------:R-:W-:-:S07]  /*9f70*/  MOV R0, UR5 ;  /* 0x0000000500007c02 */ /* 0x000fce0008000f00 */
.L_x_221:
[----:B-1----:R1:W2:Y:S02]  /*9f80*/  SYNCS.PHASECHK.TRANS64.TRYWAIT P0, [R0+URZ], R3 ;  /* 0x00000003000075a7 */ /* 0x0022a400080011ff */
[----:B--2---:R-:W-:Y:S05]  /*9f90*/  @!P0 NANOSLEEP.SYNCS 0x989680 ;  /* 0x009896800000895d */ /* 0x004fea0003900000 */
[----:B------:R-:W2:Y:S02]  /*9fa0*/  @!P0 SYNCS.PHASECHK.TRANS64 P0, [R0+URZ], R3 ;  /* 0x00000003000085a7 */ /* 0x000ea400080010ff */
[----:B--2---:R-:W-:Y:S05]  /*9fb0*/  @!P0 BRA `(.L_x_221) ;  /* 0xfffffffc00f08947 */ /* 0x004fea000383ffff */
[----:B------:R-:W-:Y:S05]  /*9fc0*/  BRA `(.L_x_222) ;  /* 0xffffff9c00f07947 */ /* 0x000fea000383ffff */
.L_x_71:
[----:B------:R-:W-:-:S07]  /*9fd0*/  MOV R0, UR5 ;  /* 0x0000000500007c02 */ /* 0x000fce0008000f00 */
.L_x_223:
[----:B-1----:R1:W2:Y:S02]  /*9fe0*/  SYNCS.PHASECHK.TRANS64.TRYWAIT P0, [R0+URZ], R3 ;  /* 0x00000003000075a7 */ /* 0x0022a400080011ff */
[----:B--2---:R-:W-:Y:S05]  /*9ff0*/  @!P0 NANOSLEEP.SYNCS 0x989680 ;  /* 0x009896800000895d */ /* 0x004fea0003900000 */
[----:B------:R-:W2:Y:S02]  /*a000*/  @!P0 SYNCS.PHASECHK.TRANS64 P0, [R0+URZ], R3 ;  /* 0x00000003000085a7 */ /* 0x000ea400080010ff */
[----:B--2---:R-:W-:Y:S05]  /*a010*/  @!P0 BRA `(.L_x_223) ;  /* 0xfffffffc00f08947 */ /* 0x004fea000383ffff */
[----:B------:R-:W-:Y:S05]  /*a020*/  BRA `(.L_x_224) ;  /* 0xffffff9c00fc7947 */ /* 0x000fea000383ffff */
.L_x_72:
[----:B------:R-:W-:-:S07]  /*a030*/  MOV R0, UR5 ;  /* 0x0000000500007c02 */ /* 0x000fce0008000f00 */
.L_x_225:
[----:B-1----:R1:W2:Y:S02]  /*a040*/  SYNCS.PHASECHK.TRANS64.TRYWAIT P0, [R0+URZ], R3 ;  /* 0x00000003000075a7 */ /* 0x0022a400080011ff */
[----:B--2---:R-:W-:Y:S05]  /*a050*/  @!P0 NANOSLEEP.SYNCS 0x989680 ;  /* 0x009896800000895d */ /* 0x004fea0003900000 */
[----:B------:R-:W2:Y:S02]  /*a060*/  @!P0 SYNCS.PHASECHK.TRANS64 P0, [R0+URZ], R3 ;  /* 0x00000003000085a7 */ /* 0x000ea400080010ff */
[----:B--2---:R-:W-:Y:S05]  /*a070*/  @!P0 BRA `(.L_x_225) ;  /* 0xfffffffc00f08947 */ /* 0x004fea000383ffff */
[----:B------:R-:W-:Y:S05]  /*a080*/  BRA `(.L_x_226) ;  /* 0xffffffa000087947 */ /* 0x000fea000383ffff */
.L_x_73:
[----:B------:R-:W-:-:S07]  /*a090*/  MOV R0, UR5 ;  /* 0x0000000500007c02 */ /* 0x000fce0008000f00 */
.L_x_227:
[----:B-1----:R1:W2:Y:S02]  /*a0a0*/  SYNCS.PHASECHK.TRANS64.TRYWAIT P0, [R0+URZ], R3 ;  /* 0x00000003000075a7 */ /* 0x0022a400080011ff */
[----:B--2---:R-:W-:Y:S05]  /*a0b0*/  @!P0 NANOSLEEP.SYNCS 0x989680 ;  /* 0x009896800000895d */ /* 0x004fea0003900000 */
[----:B------:R-:W2:Y:S02]  /*a0c0*/  @!P0 SYNCS.PHASECHK.TRANS64 P0, [R0+URZ], R3 ;  /* 0x00000003000085a7 */ /* 0x000ea400080010ff */
[----:B--2---:R-:W-:Y:S05]  /*a0d0*/  @!P0 BRA `(.L_x_227) ;  /* 0xfffffffc00f08947 */ /* 0x004fea000383ffff */
[----:B------:R-:W-:Y:S05]  /*a0e0*/  BRA `(.L_x_228) ;  /* 0xffffffa000147947 */ /* 0x000fea000383ffff */
.L_x_74:
[----:B------:R-:W-:-:S07]  /*a0f0*/  MOV R0, UR5 ;  /* 0x0000000500007c02 */ /* 0x000fce0008000f00 */
.L_x_229:
[----:B-1----:R1:W2:Y:S02]  /*a100*/  SYNCS.PHASECHK.TRANS64.TRYWAIT P0, [R0+URZ], R3 ;  /* 0x00000003000075a7 */ /* 0x0022a400080011ff */
[----:B--2---:R-:W-:Y:S05]  /*a110*/  @!P0 NANOSLEEP.SYNCS 0x989680 ;  /* 0x009896800000895d */ /* 0x004fea0003900000 */
[----:B------:R-:W2:Y:S02]  /*a120*/  @!P0 SYNCS.PHASECHK.TRANS64 P0, [R0+URZ], R3 ;  /* 0x00000003000085a7 */ /* 0x000ea400080010ff */
[----:B--2---:R-:W-:Y:S05]  /*a130*/  @!P0 BRA `(.L_x_229) ;  /* 0xfffffffc00f08947 */ /* 0x004fea000383ffff */
[----:B------:R-:W-:Y:S05]  /*a140*/  BRA `(.L_x_230) ;  /* 0xffffffa000207947 */ /* 0x000fea000383ffff */
.L_x_75:
[----:B------:R-:W-:-:S07]  /*a150*/  MOV R0, UR5 ;  /* 0x0000000500007c02 */ /* 0x000fce0008000f00 */
.L_x_231:
[----:B-1----:R1:W2:Y:S02]  /*a160*/  SYNCS.PHASECHK.TRANS64.TRYWAIT P0, [R0+URZ], R3 ;  /* 0x00000003000075a7 */ /* 0x0022a400080011ff */
[----:B--2---:R-:W-:Y:S05]  /*a170*/  @!P0 NANOSLEEP.SYNCS 0x989680 ;  /* 0x009896800000895d */ /* 0x004fea0003900000 */
[----:B------:R-:W2:Y:S02]  /*a180*/  @!P0 SYNCS.PHASECHK.TRANS64 P0, [R0+URZ], R3 ;  /* 0x00000003000085a7 */ /* 0x000ea400080010ff */
[----:B--2---:R-:W-:Y:S05]  /*a190*/  @!P0 BRA `(.L_x_231) ;  /* 0xfffffffc00f08947 */ /* 0x004fea000383ffff */
[----:B------:R-:W-:Y:S05]  /*a1a0*/  BRA `(.L_x_232) ;  /* 0xffffffa0002c7947 */ /* 0x000fea000383ffff */
.L_x_76:
[----:B------:R-:W-:-:S07]  /*a1b0*/  MOV R0, UR5 ;  /* 0x0000000500007c02 */ /* 0x000fce0008000f00 */
.L_x_233:
[----:B-1----:R1:W2:Y:S02]  /*a1c0*/  SYNCS.PHASECHK.TRANS64.TRYWAIT P0, [R0+URZ], R3 ;  /* 0x00000003000075a7 */ /* 0x0022a400080011ff */
[----:B--2---:R-:W-:Y:S05]  /*a1d0*/  @!P0 NANOSLEEP.SYNCS 0x989680 ;  /* 0x009896800000895d */ /* 0x004fea0003900000 */
[----:B------:R-:W2:Y:S02]  /*a1e0*/  @!P0 SYNCS.PHASECHK.TRANS64 P0, [R0+URZ], R3 ;  /* 0x00000003000085a7 */ /* 0x000ea400080010ff */
[----:B--2---:R-:W-:Y:S05]  /*a1f0*/  @!P0 BRA `(.L_x_233) ;  /* 0xfffffffc00f08947 */ /* 0x004fea000383ffff */
[----:B------:R-:W-:Y:S05]  /*a200*/  BRA `(.L_x_234) ;  /* 0xffffffa000387947 */ /* 0x000fea000383ffff */
.L_x_77:
[----:B------:R-:W-:-:S07]  /*a210*/  MOV R0, UR5 ;  /* 0x0000000500007c02 */ /* 0x000fce0008000f00 */
.L_x_235:
[----:B-1----:R1:W2:Y:S02]  /*a220*/  SYNCS.PHASECHK.TRANS64.TRYWAIT P0, [R0+URZ], R3 ;  /* 0x00000003000075a7 */ /* 0x0022a400080011ff */
[----:B--2---:R-:W-:Y:S05]  /*a230*/  @!P0 NANOSLEEP.SYNCS 0x989680 ;  /* 0x009896800000895d */ /* 0x004fea0003900000 */
[----:B------:R-:W2:Y:S02]  /*a240*/  @!P0 SYNCS.PHASECHK.TRANS64 P0, [R0+URZ], R3 ;  /* 0x00000003000085a7 */ /* 0x000ea400080010ff */
[----:B--2---:R-:W-:Y:S05]  /*a250*/  @!P0 BRA `(.L_x_235) ;  /* 0xfffffffc00f08947 */ /* 0x004fea000383ffff */
[----:B------:R-:W-:Y:S05]  /*a260*/  BRA `(.L_x_236) ;  /* 0xffffffa000447947 */ /* 0x000fea000383ffff */
.L_x_80:
[----:B-1----:R1:W2:Y:S02]  /*a270*/  SYNCS.PHASECHK.TRANS64.TRYWAIT P0, [R2+URZ+0x2d0], R4 ;  /* 0x0002d004020075a7 */ /* 0x0022a400080011ff */
[----:B--2---:R-:W-:Y:S05]  /*a280*/  @!P0 NANOSLEEP.SYNCS 0x989680 ;  /* 0x009896800000895d */ /* 0x004fea0003900000 */
[----:B------:R-:W2:Y:S02]  /*a290*/  @!P0 SYNCS.PHASECHK.TRANS64 P0, [R2+URZ+0x2d0], R4 ;  /* 0x0002d004020085a7 */ /* 0x000ea400080010ff */
[----:B--2---:R-:W-:Y:S05]  /*a2a0*/  @!P0 BRA `(.L_x_80) ;  /* 0xfffffffc00f08947 */ /* 0x004fea000383ffff */
[----:B------:R-:W-:Y:S05]  /*a2b0*/  BRA `(.L_x_237) ;  /* 0xffffffa000a87947 */ /* 0x000fea000383ffff */
.L_x_81:
[----:B------:R-:W-:-:S07]  /*a2c0*/  MOV R2, UR4 ;  /* 0x0000000400027c02 */ /* 0x000fce0008000f00 */
.L_x_238:
[----:B-1----:R1:W2:Y:S02]  /*a2d0*/  SYNCS.PHASECHK.TRANS64.TRYWAIT P0, [R2+URZ+0x280], R5 ;  /* 0x00028005020075a7 */ /* 0x0022a400080011ff */
[----:B--2---:R-:W-:Y:S05]  /*a2e0*/  @!P0 NANOSLEEP.SYNCS 0x989680 ;  /* 0x009896800000895d */ /* 0x004fea0003900000 */
[----:B------:R-:W2:Y:S02]  /*a2f0*/  @!P0 SYNCS.PHASECHK.TRANS64 P0, [R2+URZ+0x280], R5 ;  /* 0x00028005020085a7 */ /* 0x000ea400080010ff */
[----:B--2---:R-:W-:Y:S05]  /*a300*/  @!P0 BRA `(.L_x_238) ;  /* 0xfffffffc00f08947 */ /* 0x004fea000383ffff */
[----:B------:R-:W-:Y:S05]  /*a310*/  BRA `(.L_x_239) ;  /* 0xffffffa000b87947 */ /* 0x000fea000383ffff */
.L_x_82:
[----:B-1----:R1:W2:Y:S02]  /*a320*/  SYNCS.PHASECHK.TRANS64.TRYWAIT P1, [R2+URZ+0x270], R4 ;  /* 0x00027004020075a7 */ /* 0x0022a400080211ff */
[----:B--2---:R-:W-:Y:S05]  /*a330*/  @!P1 NANOSLEEP.SYNCS 0x989680 ;  /* 0x009896800000995d */ /* 0x004fea0003900000 */
[----:B------:R-:W2:Y:S02]  /*a340*/  @!P1 SYNCS.PHASECHK.TRANS64 P1, [R2+URZ+0x270], R4 ;  /* 0x00027004020095a7 */ /* 0x000ea400080210ff */
[----:B--2---:R-:W-:Y:S05]  /*a350*/  @!P1 BRA `(.L_x_82) ;  /* 0xfffffffc00f09947 */ /* 0x004fea000383ffff */
[----:B------:R-:W-:Y:S05]  /*a360*/  BRA `(.L_x_240) ;  /* 0xffffffa000e87947 */ /* 0x000fea000383ffff */
.L_x_85:
[----:B------:R-:W-:-:S07]  /*a370*/  MOV R0, UR4 ;  /* 0x0000000400007c02 */ /* 0x000fce0008000f00 */
.L_x_241:
[----:B-1----:R1:W2:Y:S02]  /*a380*/  SYNCS.PHASECHK.TRANS64.TRYWAIT P0, [R0+URZ+0x280], R2 ;  /* 0x00028002000075a7 */ /* 0x0022a400080011ff */
[----:B--2---:R-:W-:Y:S05]  /*a390*/  @!P0 NANOSLEEP.SYNCS 0x989680 ;  /* 0x009896800000895d */ /* 0x004fea0003900000 */
[----:B------:R-:W2:Y:S02]  /*a3a0*/  @!P0 SYNCS.PHASECHK.TRANS64 P0, [R0+URZ+0x280], R2 ;  /* 0x00028002000085a7 */ /* 0x000ea400080010ff */
[----:B--2---:R-:W-:Y:S05]  /*a3b0*/  @!P0 BRA `(.L_x_241) ;  /* 0xfffffffc00f08947 */ /* 0x004fea000383ffff */
[----:B------:R-:W-:Y:S05]  /*a3c0*/  BRA `(.L_x_84) ;  /* 0xffffffa4003c7947 */ /* 0x000fea000383ffff */
.L_x_94:
[----:B-1----:R-:W-:-:S04]  /*a3d0*/  MOV R5, UR5 ;  /* 0x0000000500057c02 */ /* 0x002fc80008000f00 */
[----:B------:R1:W2:Y:S03]  /*a3e0*/  SYNCS.PHASECHK.TRANS64.TRYWAIT P0, [R5+URZ+0x8], R6 ;  /* 0x00000806050075a7 */ /* 0x0002a600080011ff */
[----:B--2---:R-:W-:Y:S05]  /*a3f0*/  @!P0 NANOSLEEP.SYNCS 0x989680 ;  /* 0x009896800000895d */ /* 0x004fea0003900000 */
[----:B------:R-:W2:Y:S02]  /*a400*/  @!P0 SYNCS.PHASECHK.TRANS64 P0, [R5+URZ+0x8], R6 ;  /* 0x00000806050085a7 */ /* 0x000ea400080010ff */
[----:B--2---:R-:W-:Y:S05]  /*a410*/  @!P0 BRA `(.L_x_94) ;  /* 0xfffffffc00ec8947 */ /* 0x004fea000383ffff */
[----:B------:R-:W-:Y:S05]  /*a420*/  BRA `(.L_x_93) ;  /* 0xffffffa400f47947 */ /* 0x000fea000383ffff */
.L_x_96:
[----:B------:R-:W-:Y:S01]  /*a430*/  BSSY B0, `(.L_x_242) ;  /* 0x0000006000007945 */ /* 0x000fe20003800000 */
[----:B------:R-:W-:-:S07]  /*a440*/  MOV R15, 0xffffffff ;  /* 0xffffffff000f7802 */ /* 0x000fce0000000f00 */
[----:B-1---5:R-:W-:Y:S05]  /*a450*/  WARPSYNC.COLLECTIVE R15, `(.L_x_243) ;  /* 0x000000000f0c7348 */ /* 0x022fea0003c00000 */
[----:B------:R-:W-:Y:S02]  /*a460*/  ELECT P6, UR79, PT ;  /* 0x00000000004f782f */ /* 0x000fe400038c0000 */
[----:B------:R-:W-:Y:S01]  /*a470*/  MOV R14, UR79 ;  /* 0x0000004f000e7c02 */ /* 0x000fe20008000f00 */
[----:B-1---5:R-:W-:Y:S10]  /*a480*/  ENDCOLLECTIVE ;  /* 0x000000000000791b */ /* 0x022ff40003800000 */
.L_x_243:
[----:B------:R-:W-:Y:S05]  /*a490*/  BSYNC B0 ;  /* 0x0000000000007941 */ /* 0x000fea0003800000 */
.L_x_242:
[----:B------:R-:W-:Y:S05]  /*a4a0*/  BRA `(.L_x_244) ;  /* 0xffffffa800247947 */ /* 0x000fea000383ffff */
.L_x_98:
[----:B-1----:R-:W-:-:S04]  /*a4b0*/  MOV R0, UR5 ;  /* 0x0000000500007c02 */ /* 0x002fc80008000f00 */
[----:B------:R1:W2:Y:S03]  /*a4c0*/  SYNCS.PHASECHK.TRANS64.TRYWAIT P0, [R0+URZ+0x8], R4 ;  /* 0x00000804000075a7 */ /* 0x0002a600080011ff */
[----:B--2---:R-:W-:Y:S05]  /*a4d0*/  @!P0 NANOSLEEP.SYNCS 0x989680 ;  /* 0x009896800000895d */ /* 0x004fea0003900000 */
[----:B------:R-:W2:Y:S02]  /*a4e0*/  @!P0 SYNCS.PHASECHK.TRANS64 P0, [R0+URZ+0x8], R4 ;  /* 0x00000804000085a7 */ /* 0x000ea400080010ff */
[----:B--2---:R-:W-:Y:S05]  /*a4f0*/  @!P0 BRA `(.L_x_98) ;  /* 0xfffffffc00ec8947 */ /* 0x004fea000383ffff */
[----:B------:R-:W-:Y:S05]  /*a500*/  BRA `(.L_x_97) ;  /* 0xffffffa800287947 */ /* 0x000fea000383ffff */
.L_x_99:
[----:B-1----:R1:W2:Y:S02]  /*a510*/  SYNCS.PHASECHK.TRANS64.TRYWAIT P0, [R0+URZ+0x270], R4 ;  /* 0x00027004000075a7 */ /* 0x0022a400080011ff */
[----:B--2---:R-:W-:Y:S05]  /*a520*/  @!P0 NANOSLEEP.SYNCS 0x989680 ;  /* 0x009896800000895d */ /* 0x004fea0003900000 */
[----:B------:R-:W2:Y:S02]  /*a530*/  @!P0 SYNCS.PHASECHK.TRANS64 P0, [R0+URZ+0x270], R4 ;  /* 0x00027004000085a7 */ /* 0x000ea400080010ff */
[----:B--2---:R-:W-:Y:S05]  /*a540*/  @!P0 BRA `(.L_x_99) ;  /* 0xfffffffc00f08947 */ /* 0x004fea000383ffff */
[----:B------:R-:W-:Y:S05]  /*a550*/  BRA `(.L_x_245) ;  /* 0xffffffac00047947 */ /* 0x000fea000383ffff */
.L_x_101:
[----:B------:R-:W-:-:S07]  /*a560*/  MOV R0, UR23 ;  /* 0x0000001700007c02 */ /* 0x000fce0008000f00 */
.L_x_246:
[----:B-1----:R1:W2:Y:S02]  /*a570*/  SYNCS.PHASECHK.TRANS64.TRYWAIT P0, [R0+URZ+0x2b0], R4 ;  /* 0x0002b004000075a7 */ /* 0x0022a400080011ff */
[----:B--2---:R-:W-:Y:S05]  /*a580*/  @!P0 NANOSLEEP.SYNCS 0x989680 ;  /* 0x009896800000895d */ /* 0x004fea0003900000 */
[----:B------:R-:W2:Y:S02]  /*a590*/  @!P0 SYNCS.PHASECHK.TRANS64 P0, [R0+URZ+0x2b0], R4 ;  /* 0x0002b004000085a7 */ /* 0x000ea400080010ff */
[----:B--2---:R-:W-:Y:S05]  /*a5a0*/  @!P0 BRA `(.L_x_246) ;  /* 0xfffffffc00f08947 */ /* 0x004fea000383ffff */
[----:B------:R-:W-:Y:S05]  /*a5b0*/  BRA `(.L_x_247) ;  /* 0xffffffac00507947 */ /* 0x000fea000383ffff */
.L_x_104:
[----:B------:R-:W-:Y:S07]  /*a5c0*/  MOV R0, UR5 ;  /* 0x0000000500007c02 */ /* 0x000fee0008000f00 */
.L_x_248:
[----:B-1----:R1:W2:Y:S02]  /*a5d0*/  SYNCS.PHASECHK.TRANS64.TRYWAIT P0, [R0+URZ], R4 ;  /* 0x00000004000075a7 */ /* 0x0022a400080011ff */
[----:B--2---:R-:W-:Y:S05]  /*a5e0*/  @!P0 NANOSLEEP.SYNCS 0x989680 ;  /* 0x009896800000895d */ /* 0x004fea0003900000 */
[----:B------:R-:W2:Y:S02]  /*a5f0*/  @!P0 SYNCS.PHASECHK.TRANS64 P0, [R0+URZ], R4 ;  /* 0x00000004000085a7 */ /* 0x000ea400080010ff */
[----:B--2---:R-:W-:Y:S05]  /*a600*/  @!P0 BRA `(.L_x_248) ;  /* 0xfffffffc00f08947 */ /* 0x004fea000383ffff */
[----:B------:R-:W-:Y:S05]  /*a610*/  BRA `(.L_x_103) ;  /* 0xffffffac00647947 */ /* 0x000fea000383ffff */
.L_x_108:
[----:B-1----:R-:W-:-:S07]  /*a620*/  MOV R0, UR4 ;  /* 0x0000000400007c02 */ /* 0x002fce0008000f00 */
.L_x_249:
[----:B-1----:R1:W2:Y:S02]  /*a630*/  SYNCS.PHASECHK.TRANS64.TRYWAIT P0, [R0+URZ], R2 ;  /* 0x00000002000075a7 */ /* 0x0022a400080011ff */
[----:B--2---:R-:W-:Y:S05]  /*a640*/  @!P0 NANOSLEEP.SYNCS 0x989680 ;  /* 0x009896800000895d */ /* 0x004fea0003900000 */
[----:B------:R-:W2:Y:S02]  /*a650*/  @!P0 SYNCS.PHASECHK.TRANS64 P0, [R0+URZ], R2 ;  /* 0x00000002000085a7 */ /* 0x000ea400080010ff */
[----:B--2---:R-:W-:Y:S05]  /*a660*/  @!P0 BRA `(.L_x_249) ;  /* 0xfffffffc00f08947 */ /* 0x004fea000383ffff */
[----:B------:R-:W-:Y:S05]  /*a670*/  BRA `(.L_x_250) ;  /* 0xffffffb000307947 */ /* 0x000fea000383ffff */
.L_x_109:
[----:B------:R-:W-:-:S07]  /*a680*/  MOV R0, UR5 ;  /* 0x0000000500007c02 */ /* 0x000fce0008000f00 */
.L_x_251:
[----:B-1----:R1:W2:Y:S02]  /*a690*/  SYNCS.PHASECHK.TRANS64.TRYWAIT P0, [R0+URZ], R3 ;  /* 0x00000003000075a7 */ /* 0x0022a400080011ff */
[----:B--2---:R-:W-:Y:S05]  /*a6a0*/  @!P0 NANOSLEEP.SYNCS 0x989680 ;  /* 0x009896800000895d */ /* 0x004fea0003900000 */
[----:B------:R-:W2:Y:S02]  /*a6b0*/  @!P0 SYNCS.PHASECHK.TRANS64 P0, [R0+URZ], R3 ;  /* 0x00000003000085a7 */ /* 0x000ea400080010ff */
[----:B--2---:R-:W-:Y:S05]  /*a6c0*/  @!P0 BRA `(.L_x_251) ;  /* 0xfffffffc00f08947 */ /* 0x004fea000383ffff */
[----:B------:R-:W-:Y:S05]  /*a6d0*/  BRA `(.L_x_252) ;  /* 0xffffffb0003c7947 */ /* 0x000fea000383ffff */
.L_x_110:
[----:B------:R-:W-:-:S07]  /*a6e0*/  MOV R0, UR5 ;  /* 0x0000000500007c02 */ /* 0x000fce0008000f00 */
.L_x_253:
[----:B-1----:R1:W2:Y:S02]  /*a6f0*/  SYNCS.PHASECHK.TRANS64.TRYWAIT P0, [R0+URZ], R3 ;  /* 0x00000003000075a7 */ /* 0x0022a400080011ff */
[----:B--2---:R-:W-:Y:S05]  /*a700*/  @!P0 NANOSLEEP.SYNCS 0x989680 ;  /* 0x009896800000895d */ /* 0x004fea0003900000 */
[----:B------:R-:W2:Y:S02]  /*a710*/  @!P0 SYNCS.PHASECHK.TRANS64 P0, [R0+URZ], R3 ;  /* 0x00000003000085a7 */ /* 0x000ea400080010ff */
[----:B--2---:R-:W-:Y:S05]  /*a720*/  @!P0 BRA `(.L_x_253) ;  /* 0xfffffffc00f08947 */ /* 0x004fea000383ffff */
[----:B------:R-:W-:Y:S05]  /*a730*/  BRA `(.L_x_254) ;  /* 0xffffffb000487947 */ /* 0x000fea000383ffff */
.L_x_113:
[----:B------:R-:W-:-:S07]  /*a740*/  MOV R0, UR17 ;  /* 0x0000001100007c02 */ /* 0x000fce0008000f00 */
.L_x_255:
[----:B-1----:R1:W2:Y:S02]  /*a750*/  SYNCS.PHASECHK.TRANS64.TRYWAIT P1, [R0+URZ+0x2f0], R2 ;  /* 0x0002f002000075a7 */ /* 0x0022a400080211ff */
[----:B--2---:R-:W-:Y:S05]  /*a760*/  @!P1 NANOSLEEP.SYNCS 0x989680 ;  /* 0x009896800000995d */ /* 0x004fea0003900000 */
[----:B------:R-:W2:Y:S02]  /*a770*/  @!P1 SYNCS.PHASECHK.TRANS64 P1, [R0+URZ+0x2f0], R2 ;  /* 0x0002f002000095a7 */ /* 0x000ea400080210ff */
[----:B--2---:R-:W-:Y:S05]  /*a780*/  @!P1 BRA `(.L_x_255) ;  /* 0xfffffffc00f09947 */ /* 0x004fea000383ffff */
[----:B------:R-:W-:Y:S05]  /*a790*/  BRA `(.L_x_256) ;  /* 0xffffffb000947947 */ /* 0x000fea000383ffff */
.L_x_118:
[----:B--2---:R2:W4:Y:S02]  /*a7a0*/  SYNCS.PHASECHK.TRANS64.TRYWAIT P0, [R12+URZ+0x270], R0 ;  /* 0x000270000c0075a7 */ /* 0x00452400080011ff */
[----:B----4-:R-:W-:Y:S05]  /*a7b0*/  @!P0 NANOSLEEP.SYNCS 0x989680 ;  /* 0x009896800000895d */ /* 0x010fea0003900000 */
[----:B------:R-:W4:Y:S02]  /*a7c0*/  @!P0 SYNCS.PHASECHK.TRANS64 P0, [R12+URZ+0x270], R0 ;  /* 0x000270000c0085a7 */ /* 0x000f2400080010ff */
[----:B----4-:R-:W-:Y:S05]  /*a7d0*/  @!P0 BRA `(.L_x_118) ;  /* 0xfffffffc00f08947 */ /* 0x010fea000383ffff */
[----:B------:R-:W-:Y:S05]  /*a7e0*/  BRA `(.L_x_257) ;  /* 0xffffffb400b07947 */ /* 0x000fea000383ffff */
.L_x_121:
[----:B-1----:R-:W-:Y:S07]  /*a7f0*/  MOV R0, UR29 ;  /* 0x0000001d00007c02 */ /* 0x002fee0008000f00 */
.L_x_258:
[----:B-1----:R1:W2:Y:S02]  /*a800*/  SYNCS.PHASECHK.TRANS64.TRYWAIT P2, [R0+URZ+0x268], R6 ;  /* 0x00026806000075a7 */ /* 0x0022a400080411ff */
[----:B--2---:R-:W-:Y:S05]  /*a810*/  @!P2 NANOSLEEP.SYNCS 0x989680 ;  /* 0x009896800000a95d */ /* 0x004fea0003900000 */
[----:B------:R-:W2:Y:S02]  /*a820*/  @!P2 SYNCS.PHASECHK.TRANS64 P2, [R0+URZ+0x268], R6 ;  /* 0x000268060000a5a7 */ /* 0x000ea400080410ff */
[----:B--2---:R-:W-:Y:S05]  /*a830*/  @!P2 BRA `(.L_x_258) ;  /* 0xfffffffc00f0a947 */ /* 0x004fea000383ffff */
[----:B------:R-:W-:Y:S05]  /*a840*/  BRA `(.L_x_120) ;  /* 0xffffffbc00147947 */ /* 0x000fea000383ffff */
.L_x_124:
[----:B------:R-:W-:Y:S07]  /*a850*/  MOV R0, UR4 ;  /* 0x0000000400007c02 */ /* 0x000fee0008000f00 */
.L_x_259:
[----:B-1----:R1:W2:Y:S02]  /*a860*/  SYNCS.PHASECHK.TRANS64.TRYWAIT P0, [R0+URZ+0x248], R9 ;  /* 0x00024809000075a7 */ /* 0x0022a400080011ff */
[----:B--2---:R-:W-:Y:S05]  /*a870*/  @!P0 NANOSLEEP.SYNCS 0x989680 ;  /* 0x009896800000895d */ /* 0x004fea0003900000 */
[----:B------:R-:W2:Y:S02]  /*a880*/  @!P0 SYNCS.PHASECHK.TRANS64 P0, [R0+URZ+0x248], R9 ;  /* 0x00024809000085a7 */ /* 0x000ea400080010ff */
[----:B--2---:R-:W-:Y:S05]  /*a890*/  @!P0 BRA `(.L_x_259) ;  /* 0xfffffffc00f08947 */ /* 0x004fea000383ffff */
[----:B------:R-:W-:Y:S05]  /*a8a0*/  BRA `(.L_x_260) ;  /* 0xffffffbc00747947 */ /* 0x000fea000383ffff */
.L_x_125:
[----:B------:R-:W-:Y:S07]  /*a8b0*/  MOV R0, UR5 ;  /* 0x0000000500007c02 */ /* 0x000fee0008000f00 */
.L_x_261:
[----:B-1----:R1:W2:Y:S02]  /*a8c0*/  SYNCS.PHASECHK.TRANS64.TRYWAIT P0, [R0+URZ+0x248], R6 ;  /* 0x00024806000075a7 */ /* 0x0022a400080011ff */
[----:B--2---:R-:W-:Y:S05]  /*a8d0*/  @!P0 NANOSLEEP.SYNCS 0x989680 ;  /* 0x009896800000895d */ /* 0x004fea0003900000 */
[----:B------:R-:W2:Y:S02]  /*a8e0*/  @!P0 SYNCS.PHASECHK.TRANS64 P0, [R0+URZ+0x248], R6 ;  /* 0x00024806000085a7 */ /* 0x000ea400080010ff */
[----:B--2---:R-:W-:Y:S05]  /*a8f0*/  @!P0 BRA `(.L_x_261) ;  /* 0xfffffffc00f08947 */ /* 0x004fea000383ffff */
[----:B------:R-:W-:Y:S05]  /*a900*/  BRA `(.L_x_262) ;  /* 0xffffffbc00f07947 */ /* 0x000fea000383ffff */
.L_x_127:
[----:B------:R-:W-:-:S07]  /*a910*/  MOV R0, UR4 ;  /* 0x0000000400007c02 */ /* 0x000fce0008000f00 */
.L_x_263:
[----:B-1----:R1:W2:Y:S02]  /*a920*/  SYNCS.PHASECHK.TRANS64.TRYWAIT P0, [R0+URZ], R2 ;  /* 0x00000002000075a7 */ /* 0x0022a400080011ff */
[----:B--2---:R-:W-:Y:S05]  /*a930*/  @!P0 NANOSLEEP.SYNCS 0x989680 ;  /* 0x009896800000895d */ /* 0x004fea0003900000 */
[----:B------:R-:W2:Y:S02]  /*a940*/  @!P0 SYNCS.PHASECHK.TRANS64 P0, [R0+URZ], R2 ;  /* 0x00000002000085a7 */ /* 0x000ea400080010ff */
[----:B--2---:R-:W-:Y:S05]  /*a950*/  @!P0 BRA `(.L_x_263) ;  /* 0xfffffffc00f08947 */ /* 0x004fea000383ffff */
[----:B------:R-:W-:Y:S05]  /*a960*/  BRA `(.L_x_264) ;  /* 0xffffffc000a47947 */ /* 0x000fea000383ffff */
.L_x_128:
[----:B------:R-:W-:-:S07]  /*a970*/  MOV R0, UR5 ;  /* 0x0000000500007c02 */ /* 0x000fce0008000f00 */
.L_x_265:
[----:B-1----:R1:W2:Y:S02]  /*a980*/  SYNCS.PHASECHK.TRANS64.TRYWAIT P0, [R0+URZ], R2 ;  /* 0x00000002000075a7 */ /* 0x0022a400080011ff */
[----:B--2---:R-:W-:Y:S05]  /*a990*/  @!P0 NANOSLEEP.SYNCS 0x989680 ;  /* 0x009896800000895d */ /* 0x004fea0003900000 */
[----:B------:R-:W2:Y:S02]  /*a9a0*/  @!P0 SYNCS.PHASECHK.TRANS64 P0, [R0+URZ], R2 ;  /* 0x00000002000085a7 */ /* 0x000ea400080010ff */
[----:B--2---:R-:W-:Y:S05]  /*a9b0*/  @!P0 BRA `(.L_x_265) ;  /* 0xfffffffc00f08947 */ /* 0x004fea000383ffff */
[----:B------:R-:W-:Y:S05]  /*a9c0*/  BRA `(.L_x_266) ;  /* 0xffffffc000b07947 */ /* 0x000fea000383ffff */
.L_x_130:
[----:B--2---:R2:W3:Y:S02]  /*a9d0*/  SYNCS.PHASECHK.TRANS64.TRYWAIT P0, [R3+URZ+0x270], R0 ;  /* 0x00027000030075a7 */ /* 0x0044e400080011ff */
[----:B---3--:R-:W-:Y:S05]  /*a9e0*/  @!P0 NANOSLEEP.SYNCS 0x989680 ;  /* 0x009896800000895d */ /* 0x008fea0003900000 */
[----:B------:R-:W3:Y:S02]  /*a9f0*/  @!P0 SYNCS.PHASECHK.TRANS64 P0, [R3+URZ+0x270], R0 ;  /* 0x00027000030085a7 */ /* 0x000ee400080010ff */
[----:B---3--:R-:W-:Y:S05]  /*aa00*/  @!P0 BRA `(.L_x_130) ;  /* 0xfffffffc00f08947 */ /* 0x008fea000383ffff */
[----:B------:R-:W-:Y:S05]  /*aa10*/  BRA `(.L_x_267) ;  /* 0xffffffc400947947 */ /* 0x000fea000383ffff */
.L_x_140:
[----:B-1----:R1:W2:Y:S02]  /*aa20*/  SYNCS.PHASECHK.TRANS64.TRYWAIT P0, [R0+URZ+0x230], R3 ;  /* 0x00023003000075a7 */ /* 0x0022a400080011ff */
[----:B--2---:R-:W-:Y:S05]  /*aa30*/  @!P0 NANOSLEEP.SYNCS 0x989680 ;  /* 0x009896800000895d */ /* 0x004fea0003900000 */
[----:B------:R-:W2:Y:S02]  /*aa40*/  @!P0 SYNCS.PHASECHK.TRANS64 P0, [R0+URZ+0x230], R3 ;  /* 0x00023003000085a7 */ /* 0x000ea400080010ff */
[----:B--2---:R-:W-:Y:S05]  /*aa50*/  @!P0 BRA `(.L_x_140) ;  /* 0xfffffffc00f08947 */ /* 0x004fea000383ffff */
[----:B------:R-:W-:Y:S05]  /*aa60*/  BRA `(.L_x_139) ;  /* 0xffffffd000f87947 */ /* 0x000fea000383ffff */
.L_x_142:
[----:B-1----:R1:W3:Y:S02]  /*aa70*/  SYNCS.PHASECHK.TRANS64.TRYWAIT P1, [R54+URZ+0x290], R2 ;  /* 0x00029002360075a7 */ /* 0x0022e400080211ff */
[----:B---3--:R-:W-:Y:S05]  /*aa80*/  @!P1 NANOSLEEP.SYNCS 0x989680 ;  /* 0x009896800000995d */ /* 0x008fea0003900000 */
[----:B------:R-:W3:Y:S02]  /*aa90*/  @!P1 SYNCS.PHASECHK.TRANS64 P1, [R54+URZ+0x290], R2 ;  /* 0x00029002360095a7 */ /* 0x000ee400080210ff */
[----:B---3--:R-:W-:Y:S05]  /*aaa0*/  @!P1 BRA `(.L_x_142) ;  /* 0xfffffffc00f09947 */ /* 0x008fea000383ffff */
[----:B------:R-:W-:Y:S05]  /*aab0*/  BRA `(.L_x_141) ;  /* 0xffffffd400287947 */ /* 0x000fea000383ffff */
.L_x_153:
[----:B-1----:R1:W2:Y:S02]  /*aac0*/  SYNCS.PHASECHK.TRANS64.TRYWAIT P0, [R3+URZ+0x230], R67 ;  /* 0x00023043030075a7 */ /* 0x0022a400080011ff */
[----:B--2---:R-:W-:Y:S05]  /*aad0*/  @!P0 NANOSLEEP.SYNCS 0x989680 ;  /* 0x009896800000895d */ /* 0x004fea0003900000 */
[----:B------:R-:W2:Y:S02]  /*aae0*/  @!P0 SYNCS.PHASECHK.TRANS64 P0, [R3+URZ+0x230], R67 ;  /* 0x00023043030085a7 */ /* 0x000ea400080010ff */
[----:B--2---:R-:W-:Y:S05]  /*aaf0*/  @!P0 BRA `(.L_x_153) ;  /* 0xfffffffc00f08947 */ /* 0x004fea000383ffff */
[----:B------:R-:W-:Y:S05]  /*ab00*/  BRA `(.L_x_152) ;  /* 0xffffffdc00507947 */ /* 0x000fea000383ffff */
        .weak           $__internal_0_$__cuda_sm10x_tcgen05_guardrail_trap_col_being_dealloced_not_returned_by_alloc
        .type           $__internal_0_$__cuda_sm10x_tcgen05_guardrail_trap_col_being_dealloced_not_returned_by_alloc,@function
        .size           $__internal_0_$__cuda_sm10x_tcgen05_guardrail_trap_col_being_dealloced_not_returned_by_alloc,($__internal_1_$__cuda_sm10x_tcgen05_guardrail_trap_phase_invalid_during_alloc - $__internal_0_$__cuda_sm10x_tcgen05_guardrail_trap_col_being_dealloced_not_returned_by_alloc)
$__internal_0_$__cuda_sm10x_tcgen05_guardrail_trap_col_being_dealloced_not_returned_by_alloc:
[----:B------:R-:W-:Y:S05]  /*ab10*/  BPT.TRAP 0x1 ;  /* 0x000000040000795c */ /* 0x000fea0000300000 */
[----:B------:R-:W-:-:S04]  /*ab20*/  HFMA2 R3, -RZ, RZ, 0, 0 ;  /* 0x00000000ff037431 */ /* 0x000fc800000001ff */
[----:B------:R-:W-:Y:S05]  /*ab30*/  RET.REL.NODEC R2 `(_ZN7cutlass13device_kernelINS_4gemm6kernel13GemmUniversalIN4cute5tupleIJiiiiEEENS1_10collective13CollectiveMmaINS1_35MainloopSm100TmaUmmaWarpSpecializedILi35ELi2ELi4ENS5_IJNS4_1CILi4EEESB_NSA_ILi1EEEEEEEENS5_IJNSA_ILi128EEENSA_ILi64EEENSA_ILi32EEEEEENS_10bfloat16_tENS5_IJlSC_lEEESJ_SK_NS4_8TiledMMAINS4_8MMA_AtomIJNS4_26SM100_MMA_F16BF16_2x1SM_SSISJ_SJ_fLi128ELi64ELNS4_4UMMA5MajorE0ELSP_0ELNSO_7ScaleInE0ELSQ_0EEEEEENS4_6LayoutINS5_IJSC_SC_SC_EEENS5_IJNSA_ILi0EEESV_SV_EEEEENS5_IJNS4_10UnderscoreESY_SY_EEEEENS4_28SM100_TMA_2SM_LOAD_MULTICASTENS4_14ComposedLayoutINS4_7SwizzleILi2ELi4ELi3EEENS4_18smem_ptr_flag_bitsILi16EEENST_INS5_IJNSA_ILi8EEESH_EEENS5_IJSH_SC_EEEEEEEvNS4_8identityES11_S1B_vS1C_EENS_8epilogue10collective18CollectiveEpilogueINS1E_23Sm100TmaWarpSpecializedILi3ELi2ELi16ELb1ELb0EEEJNS5_IJSG_SG_SH_EEENS5_IJNST_ISG_SC_EENST_INS5_IJNSA_ILi16EEENSA_ILi2EEEEEENS5_IJSC_SH_EEEEEEEESJ_SK_SJ_SK_NS1E_6fusion15FusionCallbacksIS1I_NS1R_17LinearCombinationISJ_fSJ_fLNS_15FloatRoundStyleE2EEES1J_S1Q_JEEENS4_5SM1004TMEM4LOAD26SM100_TMEM_LOAD_32dp32b16xENS4_13SM90_TMA_LOADENS12_INS13_ILi1ELi4ELi3EEES16_NST_INS5_IJS17_S1L_EEENS5_IJS1L_SC_EEEEEEENS4_39AutoVectorizingCopyWithAssumedAlignmentILi128EEENS4_14SM90_TMA_STOREES26_S28_S28_EEEvvEEEEvNT_6ParamsE) ;  /* 0xffffff5402307950 */ /* 0x000fea0003c3ffff */
        .weak           $__internal_1_$__cuda_sm10x_tcgen05_guardrail_trap_phase_invalid_during_alloc
        .type           $__internal_1_$__cuda_sm10x_tcgen05_guardrail_trap_phase_invalid_during_alloc,@function
        .size           $__internal_1_$__cuda_sm10x_tcgen05_guardrail_trap_phase_invalid_during_alloc,($__internal_2_$__cuda_sm10x_tcgen05_guardrail_trap_unallocated_columns_being_dealloced - $__internal_1_$__cuda_sm10x_tcgen05_guardrail_trap_phase_invalid_during_alloc)
$__internal_1_$__cuda_sm10x_tcgen05_guardrail_trap_phase_invalid_during_alloc:
[----:B------:R-:W-:Y:S05]  /*ab40*/  BPT.TRAP 0x1 ;  /* 0x000000040000795c */ /* 0x000fea0000300000 */
[----:B------:R-:W-:-:S04]  /*ab50*/  MOV R5, 0x0 ;  /* 0x0000000000057802 */ /* 0x000fc80000000f00 */
[----:B------:R-:W-:Y:S05]  /*ab60*/  RET.REL.NODEC R4 `(_ZN7cutlass13device_kernelINS_4gemm6kernel13GemmUniversalIN4cute5tupleIJiiiiEEENS1_10collective13CollectiveMmaINS1_35MainloopSm100TmaUmmaWarpSpecializedILi35ELi2ELi4ENS5_IJNS4_1CILi4EEESB_NSA_ILi1EEEEEEEENS5_IJNSA_ILi128EEENSA_ILi64EEENSA_ILi32EEEEEENS_10bfloat16_tENS5_IJlSC_lEEESJ_SK_NS4_8TiledMMAINS4_8MMA_AtomIJNS4_26SM100_MMA_F16BF16_2x1SM_SSISJ_SJ_fLi128ELi64ELNS4_4UMMA5MajorE0ELSP_0ELNSO_7ScaleInE0ELSQ_0EEEEEENS4_6LayoutINS5_IJSC_SC_SC_EEENS5_IJNSA_ILi0EEESV_SV_EEEEENS5_IJNS4_10UnderscoreESY_SY_EEEEENS4_28SM100_TMA_2SM_LOAD_MULTICASTENS4_14ComposedLayoutINS4_7SwizzleILi2ELi4ELi3EEENS4_18smem_ptr_flag_bitsILi16EEENST_INS5_IJNSA_ILi8EEESH_EEENS5_IJSH_SC_EEEEEEEvNS4_8identityES11_S1B_vS1C_EENS_8epilogue10collective18CollectiveEpilogueINS1E_23Sm100TmaWarpSpecializedILi3ELi2ELi16ELb1ELb0EEEJNS5_IJSG_SG_SH_EEENS5_IJNST_ISG_SC_EENST_INS5_IJNSA_ILi16EEENSA_ILi2EEEEEENS5_IJSC_SH_EEEEEEEESJ_SK_SJ_SK_NS1E_6fusion15FusionCallbacksIS1I_NS1R_17LinearCombinationISJ_fSJ_fLNS_15FloatRoundStyleE2EEES1J_S1Q_JEEENS4_5SM1004TMEM4LOAD26SM100_TMEM_LOAD_32dp32b16xENS4_13SM90_TMA_LOADENS12_INS13_ILi1ELi4ELi3EEES16_NST_INS5_IJS17_S1L_EEENS5_IJS1L_SC_EEEEEEENS4_39AutoVectorizingCopyWithAssumedAlignmentILi128EEENS4_14SM90_TMA_STOREES26_S28_S28_EEEvvEEEEvNT_6ParamsE) ;  /* 0xffffff5404247950 */ /* 0x000fea0003c3ffff */
        .weak           $__internal_2_$__cuda_sm10x_tcgen05_guardrail_trap_unallocated_columns_being_dealloced
        .type           $__internal_2_$__cuda_sm10x_tcgen05_guardrail_trap_unallocated_columns_being_dealloced,@function
        .size           $__internal_2_$__cuda_sm10x_tcgen05_guardrail_trap_unallocated_columns_being_dealloced,(.L_x_269 - $__internal_2_$__cuda_sm10x_tcgen05_guardrail_trap_unallocated_columns_being_dealloced)
$__internal_2_$__cuda_sm10x_tcgen05_guardrail_trap_unallocated_columns_being_dealloced:
[----:B------:R-:W-:Y:S05]  /*ab70*/  BPT.TRAP 0x1 ;  /* 0x000000040000795c */ /* 0x000fea0000300000 */
[----:B------:R-:W-:-:S04]  /*ab80*/  HFMA2 R3, -RZ, RZ, 0, 0 ;  /* 0x00000000ff037431 */ /* 0x000fc800000001ff */
[----:B------:R-:W-:Y:S05]  /*ab90*/  RET.REL.NODEC R2 `(_ZN7cutlass13device_kernelINS_4gemm6kernel13GemmUniversalIN4cute5tupleIJiiiiEEENS1_10collective13CollectiveMmaINS1_35MainloopSm100TmaUmmaWarpSpecializedILi35ELi2ELi4ENS5_IJNS4_1CILi4EEESB_NSA_ILi1EEEEEEEENS5_IJNSA_ILi128EEENSA_ILi64EEENSA_ILi32EEEEEENS_10bfloat16_tENS5_IJlSC_lEEESJ_SK_NS4_8TiledMMAINS4_8MMA_AtomIJNS4_26SM100_MMA_F16BF16_2x1SM_SSISJ_SJ_fLi128ELi64ELNS4_4UMMA5MajorE0ELSP_0ELNSO_7ScaleInE0ELSQ_0EEEEEENS4_6LayoutINS5_IJSC_SC_SC_EEENS5_IJNSA_ILi0EEESV_SV_EEEEENS5_IJNS4_10UnderscoreESY_SY_EEEEENS4_28SM100_TMA_2SM_LOAD_MULTICASTENS4_14ComposedLayoutINS4_7SwizzleILi2ELi4ELi3EEENS4_18smem_ptr_flag_bitsILi16EEENST_INS5_IJNSA_ILi8EEESH_EEENS5_IJSH_SC_EEEEEEEvNS4_8identityES11_S1B_vS1C_EENS_8epilogue10collective18CollectiveEpilogueINS1E_23Sm100TmaWarpSpecializedILi3ELi2ELi16ELb1ELb0EEEJNS5_IJSG_SG_SH_EEENS5_IJNST_ISG_SC_EENST_INS5_IJNSA_ILi16EEENSA_ILi2EEEEEENS5_IJSC_SH_EEEEEEEESJ_SK_SJ_SK_NS1E_6fusion15FusionCallbacksIS1I_NS1R_17LinearCombinationISJ_fSJ_fLNS_15FloatRoundStyleE2EEES1J_S1Q_JEEENS4_5SM1004TMEM4LOAD26SM100_TMEM_LOAD_32dp32b16xENS4_13SM90_TMA_LOADENS12_INS13_ILi1ELi4ELi3EEES16_NST_INS5_IJS17_S1L_EEENS5_IJS1L_SC_EEEEEEENS4_39AutoVectorizingCopyWithAssumedAlignmentILi128EEENS4_14SM90_TMA_STOREES26_S28_S28_EEEvvEEEEvNT_6ParamsE) ;  /* 0xffffff5402187950 */ /* 0x000fea0003c3ffff */
.L_x_268:
[----:B------:R-:W-:-:S00]  /*aba0*/  BRA `(.L_x_268) ;  /* 0xfffffffc00fc7947 */ /* 0x000fc0000383ffff */
[----:B------:R-:W-:-:S00]  /*abb0*/  NOP ;  /* 0x0000000000007918 */ /* 0x000fc00000000000 */
        /* <DEDUP_REMOVED lines=12> */
.L_x_269:


//--------------------- .nv.global.init           --------------------------
	.section	.nv.global.init,"aw",@progbits
.nv.global.init:
	.type		$str$27,@object
	.size		$str$27,($str$28 - $str$27)
$str$27:
        /*0000*/ 	.byte	0x28, 0x61, 0x64, 0x64, 0x72, 0x65, 0x73, 0x73, 0x20, 0x26, 0x20, 0x6d, 0x61, 0x73, 0x6b, 0x29
        /*0010*/ 	.byte	0x20, 0x3d, 0x3d, 0x20, 0x30, 0x00
	.type		$str$28,@object
	.size		$str$28,($str$26 - $str$28)
$str$28:
        /*0016*/ 	.byte	0x2f, 0x74, 0x6d, 0x70, 0x2f, 0x63, 0x75, 0x74, 0x6c, 0x61, 0x73, 0x73, 0x5f, 0x73, 0x77, 0x65
        /*0026*/ 	.byte	0x65, 0x70, 0x5f, 0x73, 0x72, 0x63, 0x2f, 0x69, 0x6e, 0x63, 0x6c, 0x75, 0x64, 0x65, 0x2f, 0x63
        /*0036*/ 	.byte	0x75, 0x74, 0x65, 0x2f, 0x70, 0x6f, 0x69, 0x6e, 0x74, 0x65, 0x72, 0x5f, 0x66, 0x6c, 0x61, 0x67
        /*0046*/ 	.byte	0x67, 0x65, 0x64, 0x2e, 0x68, 0x70, 0x70, 0x00
	.type		$str$26,@object
	.size		$str$26,($str$25 - $str$26)
$str$26:
        /*004e*/ 	.byte	0x2f, 0x74, 0x6d, 0x70, 0x2f, 0x63, 0x75, 0x74, 0x6c, 0x61, 0x73, 0x73, 0x5f, 0x73, 0x77, 0x65
        /*005e*/ 	.byte	0x65, 0x70, 0x5f, 0x73, 0x72, 0x63, 0x2f, 0x69, 0x6e, 0x63, 0x6c, 0x75, 0x64, 0x65, 0x2f, 0x63
        /*006e*/ 	.byte	0x75, 0x74, 0x65, 0x2f, 0x61, 0x74, 0x6f, 0x6d, 0x2f, 0x63, 0x6f, 0x70, 0x79, 0x5f, 0x74, 0x72
        /*007e*/ 	.byte	0x61, 0x69, 0x74, 0x73, 0x5f, 0x73, 0x6d, 0x31, 0x30, 0x30, 0x2e, 0x68, 0x70, 0x70, 0x00
	.type		$str$25,@object
	.size		$str$25,(__unnamed_1 - $str$25)
$str$25:
        /*008d*/ 	.byte	0x28, 0x28, 0x75, 0x69, 0x6e, 0x74, 0x33, 0x32, 0x5f, 0x74, 0x28, 0x74, 0x68, 0x72, 0x65, 0x61
        /*009d*/ 	.byte	0x64, 0x49, 0x64, 0x78, 0x2e, 0x78, 0x29, 0x20, 0x2f, 0x20, 0x33, 0x32, 0x29, 0x20, 0x25, 0x20
        /*00ad*/ 	.byte	0x34, 0x29, 0x20, 0x3d, 0x3d, 0x20, 0x28, 0x28, 0x28, 0x74, 0x6d, 0x65, 0x6d, 0x5f, 0x61, 0x64
        /*00bd*/ 	.byte	0x64, 0x72, 0x20, 0x3e, 0x3e, 0x20, 0x31, 0x36, 0x29, 0x20, 0x2f, 0x20, 0x33, 0x32, 0x29, 0x20
        /*00cd*/ 	.byte	0x25, 0x20, 0x34, 0x29, 0x00
	.type		__unnamed_1,@object
	.size		__unnamed_1,(__unnamed_2 - __unnamed_1)
__unnamed_1:
        /*00d2*/ 	.byte	0x61, 0x75, 0x74, 0x6f, 0x20, 0x63, 0x75, 0x74, 0x65, 0x3a, 0x3a, 0x61, 0x73, 0x5f, 0x70, 0x6f
        /* <DEDUP_REMOVED lines=24> */
        /*0262*/ 	.byte	0x43, 0x3c, 0x32, 0x30, 0x34, 0x38, 0x3e, 0x3e, 0x3e, 0x3e, 0x5d, 0x00
	.type		__unnamed_2,@object
	.size		__unnamed_2,(.L_2 - __unnamed_2)
__unnamed_2:
        /* <DEDUP_REMOVED lines=40> */
        /*04ee*/ 	.byte	0x3a, 0x3a, 0x43, 0x3c, 0x30, 0x3e, 0x3e, 0x3e, 0x3e, 0x5d, 0x00
.L_2:


//--------------------- .nv.shared._ZN7cutlass13device_kernelINS_4gemm6kernel13GemmUniversalIN4cute5tupleIJiiiiEEENS1_10collective13CollectiveMmaINS1_35MainloopSm100TmaUmmaWarpSpecializedILi35ELi2ELi4ENS5_IJNS4_1CILi4EEESB_NSA_ILi1EEEEEEEENS5_IJNSA_ILi128EEENSA_ILi64EEENSA_ILi32EEEEEENS_10bfloat16_tENS5_IJlSC_lEEESJ_SK_NS4_8TiledMMAINS4_8MMA_AtomIJNS4_26SM100_MMA_F16BF16_2x1SM_SSISJ_SJ_fLi128ELi64ELNS4_4UMMA5MajorE0ELSP_0ELNSO_7ScaleInE0ELSQ_0EEEEEENS4_6LayoutINS5_IJSC_SC_SC_EEENS5_IJNSA_ILi0EEESV_SV_EEEEENS5_IJNS4_10UnderscoreESY_SY_EEEEENS4_28SM100_TMA_2SM_LOAD_MULTICASTENS4_14ComposedLayoutINS4_7SwizzleILi2ELi4ELi3EEENS4_18smem_ptr_flag_bitsILi16EEENST_INS5_IJNSA_ILi8EEESH_EEENS5_IJSH_SC_EEEEEEEvNS4_8identityES11_S1B_vS1C_EENS_8epilogue10collective18CollectiveEpilogueINS1E_23Sm100TmaWarpSpecializedILi3ELi2ELi16ELb1ELb0EEEJNS5_IJSG_SG_SH_EEENS5_IJNST_ISG_SC_EENST_INS5_IJNSA_ILi16EEENSA_ILi2EEEEEENS5_IJSC_SH_EEEEEEEESJ_SK_SJ_SK_NS1E_6fusion15FusionCallbacksIS1I_NS1R_17LinearCombinationISJ_fSJ_fLNS_15FloatRoundStyleE2EEES1J_S1Q_JEEENS4_5SM1004TMEM4LOAD26SM100_TMEM_LOAD_32dp32b16xENS4_13SM90_TMA_LOADENS12_INS13_ILi1ELi4ELi3EEES16_NST_INS5_IJS17_S1L_EEENS5_IJS1L_SC_EEEEEEENS4_39AutoVectorizingCopyWithAssumedAlignmentILi128EEENS4_14SM90_TMA_STOREES26_S28_S28_EEEvvEEEEvNT_6ParamsE --------------------------
	.section	.nv.shared._ZN7cutlass13device_kernelINS_4gemm6kernel13GemmUniversalIN4cute5tupleIJiiiiEEENS1_10collective13CollectiveMmaINS1_35MainloopSm100TmaUmmaWarpSpecializedILi35ELi2ELi4ENS5_IJNS4_1CILi4EEESB_NSA_ILi1EEEEEEEENS5_IJNSA_ILi128EEENSA_ILi64EEENSA_ILi32EEEEEENS_10bfloat16_tENS5_IJlSC_lEEESJ_SK_NS4_8TiledMMAINS4_8MMA_AtomIJNS4_26SM100_MMA_F16BF16_2x1SM_SSISJ_SJ_fLi128ELi64ELNS4_4UMMA5MajorE0ELSP_0ELNSO_7ScaleInE0ELSQ_0EEEEEENS4_6LayoutINS5_IJSC_SC_SC_EEENS5_IJNSA_ILi0EEESV_SV_EEEEENS5_IJNS4_10UnderscoreESY_SY_EEEEENS4_28SM100_TMA_2SM_LOAD_MULTICASTENS4_14ComposedLayoutINS4_7SwizzleILi2ELi4ELi3EEENS4_18smem_ptr_flag_bitsILi16EEENST_INS5_IJNSA_ILi8EEESH_EEENS5_IJSH_SC_EEEEEEEvNS4_8identityES11_S1B_vS1C_EENS_8epilogue10collective18CollectiveEpilogueINS1E_23Sm100TmaWarpSpecializedILi3ELi2ELi16ELb1ELb0EEEJNS5_IJSG_SG_SH_EEENS5_IJNST_ISG_SC_EENST_INS5_IJNSA_ILi16EEENSA_ILi2EEEEEENS5_IJSC_SH_EEEEEEEESJ_SK_SJ_SK_NS1E_6fusion15FusionCallbacksIS1I_NS1R_17LinearCombinationISJ_fSJ_fLNS_15FloatRoundStyleE2EEES1J_S1Q_JEEENS4_5SM1004TMEM4LOAD26SM100_TMEM_LOAD_32dp32b16xENS4_13SM90_TMA_LOADENS12_INS13_ILi1ELi4ELi3EEES16_NST_INS5_IJS17_S1L_EEENS5_IJS1L_SC_EEEEEEENS4_39AutoVectorizingCopyWithAssumedAlignmentILi128EEENS4_14SM90_TMA_STOREES26_S28_S28_EEEvvEEEEvNT_6ParamsE,"aw",@nobits
	.sectionflags	@""
	.align	16
	.zero		1024


//--------------------- .nv.shared.reserved.0     --------------------------
	.section	.nv.shared.reserved.0,"aw",@nobits
	.weak		__nv_reservedSMEM_offset_0_alias
	.size		__nv_reservedSMEM_offset_0_alias, 0, 64
	.other		__nv_reservedSMEM_offset_0_alias,@"STO_CUDA_RESERVED_SHARED STV_DEFAULT"
__nv_reservedSMEM_offset_0_alias:
	.zero		0
.nv.shared.reserved.0:
	.zero		64
	.weak		__nv_reservedSMEM_tcgen05_partition
	.type		__nv_reservedSMEM_tcgen05_partition,@object
	.size		__nv_reservedSMEM_tcgen05_partition,(.L_0 - __nv_reservedSMEM_tcgen05_partition)
__nv_reservedSMEM_tcgen05_partition:
	.zero		32
.L_0:


//--------------------- .nv.global                --------------------------
	.section	.nv.global,"aw",@nobits
.nv.global:
	.type		_ZN40_INTERNAL_bd1cedab_4_k_cu_f7ef0a56_304084cute1_E,@object
	.size		_ZN40_INTERNAL_bd1cedab_4_k_cu_f7ef0a56_304084cute1_E,(_ZN40_INTERNAL_bd1cedab_4_k_cu_f7ef0a56_304084cuda3std3__45__cpo6cbeginE - _ZN40_INTERNAL_bd1cedab_4_k_cu_f7ef0a56_304084cute1_E)
_ZN40_INTERNAL_bd1cedab_4_k_cu_f7ef0a56_304084cute1_E:
	.zero		1
	.type		_ZN40_INTERNAL_bd1cedab_4_k_cu_f7ef0a56_304084cuda3std3__45__cpo6cbeginE,@object
	.size		_ZN40_INTERNAL_bd1cedab_4_k_cu_f7ef0a56_304084cuda3std3__45__cpo6cbeginE,(_ZN40_INTERNAL_bd1cedab_4_k_cu_f7ef0a56_304084cuda3std3__48in_placeE - _ZN40_INTERNAL_bd1cedab_4_k_cu_f7ef0a56_304084cuda3std3__45__cpo6cbeginE)
_ZN40_INTERNAL_bd1cedab_4_k_cu_f7ef0a56_304084cuda3std3__45__cpo6cbeginE:
	.zero		1
	.type		_ZN40_INTERNAL_bd1cedab_4_k_cu_f7ef0a56_304084cuda3std3__48in_placeE,@object
	.size		_ZN40_INTERNAL_bd1cedab_4_k_cu_f7ef0a56_304084cuda3std3__48in_placeE,(_ZN40_INTERNAL_bd1cedab_4_k_cu_f7ef0a56_304084cuda3std6ranges3__45__cpo9iter_moveE - _ZN40_INTERNAL_bd1cedab_4_k_cu_f7ef0a56_304084cuda3std3__48in_placeE)
_ZN40_INTERNAL_bd1cedab_4_k_cu_f7ef0a56_304084cuda3std3__48in_placeE:
	.zero		1
	.type		_ZN40_INTERNAL_bd1cedab_4_k_cu_f7ef0a56_304084cuda3std6ranges3__45__cpo9iter_moveE,@object
	.size		_ZN40_INTERNAL_bd1cedab_4_k_cu_f7ef0a56_304084cuda3std6ranges3__45__cpo9iter_moveE,(_ZN40_INTERNAL_bd1cedab_4_k_cu_f7ef0a56_304084cuda3std3__45__cpo5beginE - _ZN40_INTERNAL_bd1cedab_4_k_cu_f7ef0a56_304084cuda3std6ranges3__45__cpo9iter_moveE)
_ZN40_INTERNAL_bd1cedab_4_k_cu_f7ef0a56_304084cuda3std6ranges3__45__cpo9iter_moveE:
	.zero		1
	.type		_ZN40_INTERNAL_bd1cedab_4_k_cu_f7ef0a56_304084cuda3std3__45__cpo5beginE,@object
	.size		_ZN40_INTERNAL_bd1cedab_4_k_cu_f7ef0a56_304084cuda3std3__45__cpo5beginE,(_ZN40_INTERNAL_bd1cedab_4_k_cu_f7ef0a56_304084cuda3std3__442_GLOBAL__N__bd1cedab_4_k_cu_f7ef0a56_304086ignoreE - _ZN40_INTERNAL_bd1cedab_4_k_cu_f7ef0a56_304084cuda3std3__45__cpo5beginE)
_ZN40_INTERNAL_bd1cedab_4_k_cu_f7ef0a56_304084cuda3std3__45__cpo5beginE:
	.zero		1
	.type		_ZN40_INTERNAL_bd1cedab_4_k_cu_f7ef0a56_304084cuda3std3__442_GLOBAL__N__bd1cedab_4_k_cu_f7ef0a56_304086ignoreE,@object
	.size		_ZN40_INTERNAL_bd1cedab_4_k_cu_f7ef0a56_304084cuda3std3__442_GLOBAL__N__bd1cedab_4_k_cu_f7ef0a56_304086ignoreE,(_ZN40_INTERNAL_bd1cedab_4_k_cu_f7ef0a56_304084cute7productE - _ZN40_INTERNAL_bd1cedab_4_k_cu_f7ef0a56_304084cuda3std3__442_GLOBAL__N__bd1cedab_4_k_cu_f7ef0a56_304086ignoreE)
_ZN40_INTERNAL_bd1cedab_4_k_cu_f7ef0a56_304084cuda3std3__442_GLOBAL__N__bd1cedab_4_k_cu_f7ef0a56_304086ignoreE:
	.zero		1
	.type		_ZN40_INTERNAL_bd1cedab_4_k_cu_f7ef0a56_304084cute7productE,@object
	.size		_ZN40_INTERNAL_bd1cedab_4_k_cu_f7ef0a56_304084cute7productE,(_ZN40_INTERNAL_bd1cedab_4_k_cu_f7ef0a56_304084cuda3std3__45__cpo3endE - _ZN40_INTERNAL_bd1cedab_4_k_cu_f7ef0a56_304084cute7productE)
_ZN40_INTERNAL_bd1cedab_4_k_cu_f7ef0a56_304084cute7productE:
	.zero		1
	.type		_ZN40_INTERNAL_bd1cedab_4_k_cu_f7ef0a56_304084cuda3std3__45__cpo3endE,@object
	.size		_ZN40_INTERNAL_bd1cedab_4_k_cu_f7ef0a56_304084cuda3std3__45__cpo3endE,(_ZN40_INTERNAL_bd1cedab_4_k_cu_f7ef0a56_304084cuda3std3__419piecewise_constructE - _ZN40_INTERNAL_bd1cedab_4_k_cu_f7ef0a56_304084cuda3std3__45__cpo3endE)
_ZN40_INTERNAL_bd1cedab_4_k_cu_f7ef0a56_304084cuda3std3__45__cpo3endE:
	.zero		1
	.type		_ZN40_INTERNAL_bd1cedab_4_k_cu_f7ef0a56_304084cuda3std3__419piecewise_constructE,@object
	.size		_ZN40_INTERNAL_bd1cedab_4_k_cu_f7ef0a56_304084cuda3std3__419piecewise_constructE,(_ZN40_INTERNAL_bd1cedab_4_k_cu_f7ef0a56_304084cuda3std3__45__cpo4cendE - _ZN40_INTERNAL_bd1cedab_4_k_cu_f7ef0a56_304084cuda3std3__419piecewise_constructE)
_ZN40_INTERNAL_bd1cedab_4_k_cu_f7ef0a56_304084cuda3std3__419piecewise_constructE:
	.zero		1
	.type		_ZN40_INTERNAL_bd1cedab_4_k_cu_f7ef0a56_304084cuda3std3__45__cpo4cendE,@object
	.size		_ZN40_INTERNAL_bd1cedab_4_k_cu_f7ef0a56_304084cuda3std3__45__cpo4cendE,(_ZN40_INTERNAL_bd1cedab_4_k_cu_f7ef0a56_304084cuda3std6ranges3__45__cpo4swapE - _ZN40_INTERNAL_bd1cedab_4_k_cu_f7ef0a56_304084cuda3std3__45__cpo4cendE)
_ZN40_INTERNAL_bd1cedab_4_k_cu_f7ef0a56_304084cuda3std3__45__cpo4cendE:
	.zero		1
	.type		_ZN40_INTERNAL_bd1cedab_4_k_cu_f7ef0a56_304084cuda3std6ranges3__45__cpo4swapE,@object
	.size		_ZN40_INTERNAL_bd1cedab_4_k_cu_f7ef0a56_304084cuda3std6ranges3__45__cpo4swapE,(.L_10 - _ZN40_INTERNAL_bd1cedab_4_k_cu_f7ef0a56_304084cuda3std6ranges3__45__cpo4swapE)
_ZN40_INTERNAL_bd1cedab_4_k_cu_f7ef0a56_304084cuda3std6ranges3__45__cpo4swapE:
	.zero		1
.L_10:


//--------------------- .nv.constant0._ZN7cutlass13device_kernelINS_4gemm6kernel13GemmUniversalIN4cute5tupleIJiiiiEEENS1_10collective13CollectiveMmaINS1_35MainloopSm100TmaUmmaWarpSpecializedILi35ELi2ELi4ENS5_IJNS4_1CILi4EEESB_NSA_ILi1EEEEEEEENS5_IJNSA_ILi128EEENSA_ILi64EEENSA_ILi32EEEEEENS_10bfloat16_tENS5_IJlSC_lEEESJ_SK_NS4_8TiledMMAINS4_8MMA_AtomIJNS4_26SM100_MMA_F16BF16_2x1SM_SSISJ_SJ_fLi128ELi64ELNS4_4UMMA5MajorE0ELSP_0ELNSO_7ScaleInE0ELSQ_0EEEEEENS4_6LayoutINS5_IJSC_SC_SC_EEENS5_IJNSA_ILi0EEESV_SV_EEEEENS5_IJNS4_10UnderscoreESY_SY_EEEEENS4_28SM100_TMA_2SM_LOAD_MULTICASTENS4_14ComposedLayoutINS4_7SwizzleILi2ELi4ELi3EEENS4_18smem_ptr_flag_bitsILi16EEENST_INS5_IJNSA_ILi8EEESH_EEENS5_IJSH_SC_EEEEEEEvNS4_8identityES11_S1B_vS1C_EENS_8epilogue10collective18CollectiveEpilogueINS1E_23Sm100TmaWarpSpecializedILi3ELi2ELi16ELb1ELb0EEEJNS5_IJSG_SG_SH_EEENS5_IJNST_ISG_SC_EENST_INS5_IJNSA_ILi16EEENSA_ILi2EEEEEENS5_IJSC_SH_EEEEEEEESJ_SK_SJ_SK_NS1E_6fusion15FusionCallbacksIS1I_NS1R_17LinearCombinationISJ_fSJ_fLNS_15FloatRoundStyleE2EEES1J_S1Q_JEEENS4_5SM1004TMEM4LOAD26SM100_TMEM_LOAD_32dp32b16xENS4_13SM90_TMA_LOADENS12_INS13_ILi1ELi4ELi3EEES16_NST_INS5_IJS17_S1L_EEENS5_IJS1L_SC_EEEEEEENS4_39AutoVectorizingCopyWithAssumedAlignmentILi128EEENS4_14SM90_TMA_STOREES26_S28_S28_EEEvvEEEEvNT_6ParamsE --------------------------
	.section	.nv.constant0._ZN7cutlass13device_kernelINS_4gemm6kernel13GemmUniversalIN4cute5tupleIJiiiiEEENS1_10collective13CollectiveMmaINS1_35MainloopSm100TmaUmmaWarpSpecializedILi35ELi2ELi4ENS5_IJNS4_1CILi4EEESB_NSA_ILi1EEEEEEEENS5_IJNSA_ILi128EEENSA_ILi64EEENSA_ILi32EEEEEENS_10bfloat16_tENS5_IJlSC_lEEESJ_SK_NS4_8TiledMMAINS4_8MMA_AtomIJNS4_26SM100_MMA_F16BF16_2x1SM_SSISJ_SJ_fLi128ELi64ELNS4_4UMMA5MajorE0ELSP_0ELNSO_7ScaleInE0ELSQ_0EEEEEENS4_6LayoutINS5_IJSC_SC_SC_EEENS5_IJNSA_ILi0EEESV_SV_EEEEENS5_IJNS4_10UnderscoreESY_SY_EEEEENS4_28SM100_TMA_2SM_LOAD_MULTICASTENS4_14ComposedLayoutINS4_7SwizzleILi2ELi4ELi3EEENS4_18smem_ptr_flag_bitsILi16EEENST_INS5_IJNSA_ILi8EEESH_EEENS5_IJSH_SC_EEEEEEEvNS4_8identityES11_S1B_vS1C_EENS_8epilogue10collective18CollectiveEpilogueINS1E_23Sm100TmaWarpSpecializedILi3ELi2ELi16ELb1ELb0EEEJNS5_IJSG_SG_SH_EEENS5_IJNST_ISG_SC_EENST_INS5_IJNSA_ILi16EEENSA_ILi2EEEEEENS5_IJSC_SH_EEEEEEEESJ_SK_SJ_SK_NS1E_6fusion15FusionCallbacksIS1I_NS1R_17LinearCombinationISJ_fSJ_fLNS_15FloatRoundStyleE2EEES1J_S1Q_JEEENS4_5SM1004TMEM4LOAD26SM100_TMEM_LOAD_32dp32b16xENS4_13SM90_TMA_LOADENS12_INS13_ILi1ELi4ELi3EEES16_NST_INS5_IJS17_S1L_EEENS5_IJS1L_SC_EEEEEEENS4_39AutoVectorizingCopyWithAssumedAlignmentILi128EEENS4_14SM90_TMA_STOREES26_S28_S28_EEEvvEEEEvNT_6ParamsE,"a",@progbits
	.sectionflags	@""
	.align	4
.nv.constant0._ZN7cutlass13device_kernelINS_4gemm6kernel13GemmUniversalIN4cute5tupleIJiiiiEEENS1_10collective13CollectiveMmaINS1_35MainloopSm100TmaUmmaWarpSpecializedILi35ELi2ELi4ENS5_IJNS4_1CILi4EEESB_NSA_ILi1EEEEEEEENS5_IJNSA_ILi128EEENSA_ILi64EEENSA_ILi32EEEEEENS_10bfloat16_tENS5_IJlSC_lEEESJ_SK_NS4_8TiledMMAINS4_8MMA_AtomIJNS4_26SM100_MMA_F16BF16_2x1SM_SSISJ_SJ_fLi128ELi64ELNS4_4UMMA5MajorE0ELSP_0ELNSO_7ScaleInE0ELSQ_0EEEEEENS4_6LayoutINS5_IJSC_SC_SC_EEENS5_IJNSA_ILi0EEESV_SV_EEEEENS5_IJNS4_10UnderscoreESY_SY_EEEEENS4_28SM100_TMA_2SM_LOAD_MULTICASTENS4_14ComposedLayoutINS4_7SwizzleILi2ELi4ELi3EEENS4_18smem_ptr_flag_bitsILi16EEENST_INS5_IJNSA_ILi8EEESH_EEENS5_IJSH_SC_EEEEEEEvNS4_8identityES11_S1B_vS1C_EENS_8epilogue10collective18CollectiveEpilogueINS1E_23Sm100TmaWarpSpecializedILi3ELi2ELi16ELb1ELb0EEEJNS5_IJSG_SG_SH_EEENS5_IJNST_ISG_SC_EENST_INS5_IJNSA_ILi16EEENSA_ILi2EEEEEENS5_IJSC_SH_EEEEEEEESJ_SK_SJ_SK_NS1E_6fusion15FusionCallbacksIS1I_NS1R_17LinearCombinationISJ_fSJ_fLNS_15FloatRoundStyleE2EEES1J_S1Q_JEEENS4_5SM1004TMEM4LOAD26SM100_TMEM_LOAD_32dp32b16xENS4_13SM90_TMA_LOADENS12_INS13_ILi1ELi4ELi3EEES16_NST_INS5_IJS17_S1L_EEENS5_IJS1L_SC_EEEEEEENS4_39AutoVectorizingCopyWithAssumedAlignmentILi128EEENS4_14SM90_TMA_STOREES26_S28_S28_EEEvvEEEEvNT_6ParamsE:
	.zero		2944


//--------------------- SYMBOLS --------------------------

	.type		.nv.reservedSmem.offset0,@object
	.size		.nv.reservedSmem.offset0,0x4
	.type		.nv.reservedSmem.cap,@object
	.size		.nv.reservedSmem.cap,0x4
	.type		__assertfail,@function
